//
// Generated by NVIDIA NVVM Compiler
//
// Compiler Build ID: CL-36424714
// Cuda compilation tools, release 13.0, V13.0.88
// Based on NVVM 20.0.0
//

.version 9.0
.target sm_100
.address_size 64

	// .globl	_Z17compute_nl_kernelP7double2S0_S0_S0_S0_S0_id

.visible .entry _Z17compute_nl_kernelP7double2S0_S0_S0_S0_S0_id(
	.param .u64 .ptr .align 1 _Z17compute_nl_kernelP7double2S0_S0_S0_S0_S0_id_param_0,
	.param .u64 .ptr .align 1 _Z17compute_nl_kernelP7double2S0_S0_S0_S0_S0_id_param_1,
	.param .u64 .ptr .align 1 _Z17compute_nl_kernelP7double2S0_S0_S0_S0_S0_id_param_2,
	.param .u64 .ptr .align 1 _Z17compute_nl_kernelP7double2S0_S0_S0_S0_S0_id_param_3,
	.param .u64 .ptr .align 1 _Z17compute_nl_kernelP7double2S0_S0_S0_S0_S0_id_param_4,
	.param .u64 .ptr .align 1 _Z17compute_nl_kernelP7double2S0_S0_S0_S0_S0_id_param_5,
	.param .u32 _Z17compute_nl_kernelP7double2S0_S0_S0_S0_S0_id_param_6,
	.param .f64 _Z17compute_nl_kernelP7double2S0_S0_S0_S0_S0_id_param_7
)
{
	.reg .pred 	%p<3>;
	.reg .b32 	%r<11>;
	.reg .b64 	%rd<26>;
	.reg .b64 	%fd<87>;

	ld.param.u32 	%r6, [_Z17compute_nl_kernelP7double2S0_S0_S0_S0_S0_id_param_6];
	ld.param.f64 	%fd2, [_Z17compute_nl_kernelP7double2S0_S0_S0_S0_S0_id_param_7];
	mov.u32 	%r7, %ctaid.x;
	mov.u32 	%r1, %ntid.x;
	mov.u32 	%r8, %tid.x;
	mad.lo.s32 	%r10, %r7, %r1, %r8;
	setp.ge.s32 	%p1, %r10, %r6;
	@%p1 bra 	$L__BB0_3;
	neg.f64 	%fd1, %fd2;
	mov.u32 	%r9, %nctaid.x;
	mul.lo.s32 	%r3, %r1, %r9;
$L__BB0_2:
	ld.param.u64 	%rd25, [_Z17compute_nl_kernelP7double2S0_S0_S0_S0_S0_id_param_5];
	ld.param.u64 	%rd24, [_Z17compute_nl_kernelP7double2S0_S0_S0_S0_S0_id_param_4];
	ld.param.u64 	%rd23, [_Z17compute_nl_kernelP7double2S0_S0_S0_S0_S0_id_param_3];
	ld.param.u64 	%rd22, [_Z17compute_nl_kernelP7double2S0_S0_S0_S0_S0_id_param_2];
	ld.param.u64 	%rd21, [_Z17compute_nl_kernelP7double2S0_S0_S0_S0_S0_id_param_1];
	ld.param.u64 	%rd20, [_Z17compute_nl_kernelP7double2S0_S0_S0_S0_S0_id_param_0];
	cvta.to.global.u64 	%rd7, %rd20;
	mul.wide.s32 	%rd8, %r10, 16;
	add.s64 	%rd9, %rd7, %rd8;
	ld.global.v2.f64 	{%fd3, %fd4}, [%rd9];
	mul.f64 	%fd5, %fd4, %fd4;
	fma.rn.f64 	%fd6, %fd3, %fd3, %fd5;
	cvta.to.global.u64 	%rd10, %rd21;
	add.s64 	%rd11, %rd10, %rd8;
	ld.global.v2.f64 	{%fd7, %fd8}, [%rd11];
	mul.f64 	%fd9, %fd8, %fd8;
	fma.rn.f64 	%fd10, %fd7, %fd7, %fd9;
	cvta.to.global.u64 	%rd12, %rd22;
	add.s64 	%rd13, %rd12, %rd8;
	ld.global.v2.f64 	{%fd11, %fd12}, [%rd13];
	mul.f64 	%fd13, %fd12, %fd12;
	fma.rn.f64 	%fd14, %fd11, %fd11, %fd13;
	neg.f64 	%fd15, %fd4;
	neg.f64 	%fd16, %fd8;
	add.f64 	%fd17, %fd10, %fd14;
	fma.rn.f64 	%fd18, %fd17, 0d4000000000000000, %fd6;
	mul.f64 	%fd19, %fd18, 0dC008000000000000;
	mul.f64 	%fd20, %fd19, %fd3;
	mul.f64 	%fd21, %fd4, 0d0000000000000000;
	sub.f64 	%fd22, %fd20, %fd21;
	mul.f64 	%fd23, %fd19, %fd4;
	fma.rn.f64 	%fd24, %fd3, 0d0000000000000000, %fd23;
	mul.f64 	%fd25, %fd7, %fd11;
	mul.f64 	%fd26, %fd8, %fd12;
	sub.f64 	%fd27, %fd25, %fd26;
	mul.f64 	%fd28, %fd11, %fd16;
	mul.f64 	%fd29, %fd7, %fd12;
	sub.f64 	%fd30, %fd28, %fd29;
	mul.f64 	%fd31, %fd27, %fd1;
	mul.f64 	%fd32, %fd30, 0d0000000000000000;
	sub.f64 	%fd33, %fd31, %fd32;
	mul.f64 	%fd34, %fd27, 0d0000000000000000;
	mul.f64 	%fd35, %fd2, %fd30;
	sub.f64 	%fd36, %fd34, %fd35;
	add.f64 	%fd37, %fd22, %fd33;
	add.f64 	%fd38, %fd24, %fd36;
	cvta.to.global.u64 	%rd14, %rd23;
	add.s64 	%rd15, %rd14, %rd8;
	st.global.v2.f64 	[%rd15], {%fd37, %fd38};
	add.f64 	%fd39, %fd6, %fd14;
	fma.rn.f64 	%fd40, %fd39, 0d4000000000000000, %fd10;
	mul.f64 	%fd41, %fd40, 0dC008000000000000;
	ld.global.v2.f64 	{%fd42, %fd43}, [%rd11];
	mul.f64 	%fd44, %fd41, %fd42;
	mul.f64 	%fd45, %fd43, 0d0000000000000000;
	sub.f64 	%fd46, %fd44, %fd45;
	mul.f64 	%fd47, %fd41, %fd43;
	fma.rn.f64 	%fd48, %fd42, 0d0000000000000000, %fd47;
	mul.f64 	%fd49, %fd3, %fd11;
	mul.f64 	%fd50, %fd4, %fd12;
	sub.f64 	%fd51, %fd49, %fd50;
	mul.f64 	%fd52, %fd11, %fd15;
	mul.f64 	%fd53, %fd3, %fd12;
	sub.f64 	%fd54, %fd52, %fd53;
	mul.f64 	%fd55, %fd51, %fd1;
	mul.f64 	%fd56, %fd54, 0d0000000000000000;
	sub.f64 	%fd57, %fd55, %fd56;
	mul.f64 	%fd58, %fd51, 0d0000000000000000;
	mul.f64 	%fd59, %fd2, %fd54;
	sub.f64 	%fd60, %fd58, %fd59;
	add.f64 	%fd61, %fd57, %fd46;
	add.f64 	%fd62, %fd60, %fd48;
	cvta.to.global.u64 	%rd16, %rd24;
	add.s64 	%rd17, %rd16, %rd8;
	st.global.v2.f64 	[%rd17], {%fd61, %fd62};
	add.f64 	%fd63, %fd6, %fd10;
	fma.rn.f64 	%fd64, %fd63, 0d4000000000000000, %fd14;
	mul.f64 	%fd65, %fd64, 0dC008000000000000;
	ld.global.v2.f64 	{%fd66, %fd67}, [%rd13];
	mul.f64 	%fd68, %fd65, %fd66;
	mul.f64 	%fd69, %fd67, 0d0000000000000000;
	sub.f64 	%fd70, %fd68, %fd69;
	mul.f64 	%fd71, %fd65, %fd67;
	fma.rn.f64 	%fd72, %fd66, 0d0000000000000000, %fd71;
	mul.f64 	%fd73, %fd3, %fd7;
	mul.f64 	%fd74, %fd4, %fd8;
	sub.f64 	%fd75, %fd73, %fd74;
	mul.f64 	%fd76, %fd7, %fd15;
	mul.f64 	%fd77, %fd3, %fd8;
	sub.f64 	%fd78, %fd76, %fd77;
	mul.f64 	%fd79, %fd75, %fd1;
	mul.f64 	%fd80, %fd78, 0d0000000000000000;
	sub.f64 	%fd81, %fd79, %fd80;
	mul.f64 	%fd82, %fd75, 0d0000000000000000;
	mul.f64 	%fd83, %fd2, %fd78;
	sub.f64 	%fd84, %fd82, %fd83;
	add.f64 	%fd85, %fd81, %fd70;
	add.f64 	%fd86, %fd84, %fd72;
	cvta.to.global.u64 	%rd18, %rd25;
	add.s64 	%rd19, %rd18, %rd8;
	st.global.v2.f64 	[%rd19], {%fd85, %fd86};
	add.s32 	%r10, %r10, %r3;
	setp.lt.s32 	%p2, %r10, %r6;
	@%p2 bra 	$L__BB0_2;
$L__BB0_3:
	ret;

}
	// .globl	_Z16normalize_kernelP7double2S0_S0_i
.visible .entry _Z16normalize_kernelP7double2S0_S0_i(
	.param .u64 .ptr .align 1 _Z16normalize_kernelP7double2S0_S0_i_param_0,
	.param .u64 .ptr .align 1 _Z16normalize_kernelP7double2S0_S0_i_param_1,
	.param .u64 .ptr .align 1 _Z16normalize_kernelP7double2S0_S0_i_param_2,
	.param .u32 _Z16normalize_kernelP7double2S0_S0_i_param_3
)
{
	.reg .pred 	%p<3>;
	.reg .b32 	%r<11>;
	.reg .b64 	%rd<11>;
	.reg .b64 	%fd<24>;

	ld.param.u64 	%rd4, [_Z16normalize_kernelP7double2S0_S0_i_param_0];
	ld.param.u64 	%rd5, [_Z16normalize_kernelP7double2S0_S0_i_param_1];
	ld.param.u64 	%rd6, [_Z16normalize_kernelP7double2S0_S0_i_param_2];
	ld.param.u32 	%r6, [_Z16normalize_kernelP7double2S0_S0_i_param_3];
	mov.u32 	%r7, %ctaid.x;
	mov.u32 	%r1, %ntid.x;
	mov.u32 	%r8, %tid.x;
	mad.lo.s32 	%r10, %r7, %r1, %r8;
	setp.ge.s32 	%p1, %r10, %r6;
	@%p1 bra 	$L__BB1_3;
	cvt.rn.f64.s32 	%fd2, %r6;
	rcp.rn.f64 	%fd1, %fd2;
	mov.u32 	%r9, %nctaid.x;
	mul.lo.s32 	%r3, %r1, %r9;
	cvta.to.global.u64 	%rd1, %rd4;
	cvta.to.global.u64 	%rd2, %rd5;
	cvta.to.global.u64 	%rd3, %rd6;
$L__BB1_2:
	mul.wide.s32 	%rd7, %r10, 16;
	add.s64 	%rd8, %rd1, %rd7;
	ld.global.v2.f64 	{%fd3, %fd4}, [%rd8];
	mul.f64 	%fd5, %fd1, %fd3;
	mul.f64 	%fd6, %fd4, 0d0000000000000000;
	sub.f64 	%fd7, %fd5, %fd6;
	mul.f64 	%fd8, %fd1, %fd4;
	fma.rn.f64 	%fd9, %fd3, 0d0000000000000000, %fd8;
	st.global.v2.f64 	[%rd8], {%fd7, %fd9};
	add.s64 	%rd9, %rd2, %rd7;
	ld.global.v2.f64 	{%fd10, %fd11}, [%rd9];
	mul.f64 	%fd12, %fd1, %fd10;
	mul.f64 	%fd13, %fd11, 0d0000000000000000;
	sub.f64 	%fd14, %fd12, %fd13;
	mul.f64 	%fd15, %fd1, %fd11;
	fma.rn.f64 	%fd16, %fd10, 0d0000000000000000, %fd15;
	st.global.v2.f64 	[%rd9], {%fd14, %fd16};
	add.s64 	%rd10, %rd3, %rd7;
	ld.global.v2.f64 	{%fd17, %fd18}, [%rd10];
	mul.f64 	%fd19, %fd1, %fd17;
	mul.f64 	%fd20, %fd18, 0d0000000000000000;
	sub.f64 	%fd21, %fd19, %fd20;
	mul.f64 	%fd22, %fd1, %fd18;
	fma.rn.f64 	%fd23, %fd17, 0d0000000000000000, %fd22;
	st.global.v2.f64 	[%rd10], {%fd21, %fd23};
	add.s32 	%r10, %r10, %r3;
	setp.lt.s32 	%p2, %r10, %r6;
	@%p2 bra 	$L__BB1_2;
$L__BB1_3:
	ret;

}
	// .globl	_Z15update_k_kernelP7double2PKS_S_iiddd
.visible .entry _Z15update_k_kernelP7double2PKS_S_iiddd(
	.param .u64 .ptr .align 1 _Z15update_k_kernelP7double2PKS_S_iiddd_param_0,
	.param .u64 .ptr .align 1 _Z15update_k_kernelP7double2PKS_S_iiddd_param_1,
	.param .align 16 .b8 _Z15update_k_kernelP7double2PKS_S_iiddd_param_2[16],
	.param .u32 _Z15update_k_kernelP7double2PKS_S_iiddd_param_3,
	.param .u32 _Z15update_k_kernelP7double2PKS_S_iiddd_param_4,
	.param .f64 _Z15update_k_kernelP7double2PKS_S_iiddd_param_5,
	.param .f64 _Z15update_k_kernelP7double2PKS_S_iiddd_param_6,
	.param .f64 _Z15update_k_kernelP7double2PKS_S_iiddd_param_7
)
{
	.reg .pred 	%p<5>;
	.reg .b32 	%r<22>;
	.reg .b64 	%rd<8>;
	.reg .b64 	%fd<53>;

	ld.param.u64 	%rd3, [_Z15update_k_kernelP7double2PKS_S_iiddd_param_0];
	ld.param.u64 	%rd4, [_Z15update_k_kernelP7double2PKS_S_iiddd_param_1];
	ld.param.v2.f64 	{%fd2, %fd3}, [_Z15update_k_kernelP7double2PKS_S_iiddd_param_2];
	ld.param.u32 	%r7, [_Z15update_k_kernelP7double2PKS_S_iiddd_param_3];
	ld.param.u32 	%r8, [_Z15update_k_kernelP7double2PKS_S_iiddd_param_4];
	ld.param.f64 	%fd4, [_Z15update_k_kernelP7double2PKS_S_iiddd_param_5];
	ld.param.f64 	%fd5, [_Z15update_k_kernelP7double2PKS_S_iiddd_param_6];
	ld.param.f64 	%fd6, [_Z15update_k_kernelP7double2PKS_S_iiddd_param_7];
	mov.u32 	%r9, %ctaid.x;
	mov.u32 	%r1, %ntid.x;
	mov.u32 	%r10, %tid.x;
	mad.lo.s32 	%r21, %r9, %r1, %r10;
	setp.ge.s32 	%p1, %r21, %r7;
	@%p1 bra 	$L__BB2_3;
	shr.u32 	%r11, %r8, 31;
	add.s32 	%r12, %r8, %r11;
	shr.s32 	%r3, %r12, 1;
	mov.u32 	%r13, %nctaid.x;
	mul.lo.s32 	%r4, %r1, %r13;
	cvta.to.global.u64 	%rd1, %rd3;
	cvta.to.global.u64 	%rd2, %rd4;
$L__BB2_2:
	div.s32 	%r14, %r21, %r8;
	mul.lo.s32 	%r15, %r14, %r8;
	sub.s32 	%r16, %r21, %r15;
	setp.lt.s32 	%p2, %r14, %r3;
	selp.b32 	%r17, 0, %r8, %p2;
	sub.s32 	%r18, %r14, %r17;
	cvt.rn.f64.s32 	%fd7, %r18;
	mul.f64 	%fd8, %fd5, %fd7;
	setp.lt.s32 	%p3, %r16, %r3;
	selp.b32 	%r19, 0, %r8, %p3;
	sub.s32 	%r20, %r16, %r19;
	cvt.rn.f64.s32 	%fd9, %r20;
	mul.f64 	%fd10, %fd5, %fd9;
	add.f64 	%fd11, %fd2, %fd10;
	add.f64 	%fd12, %fd3, %fd8;
	mul.f64 	%fd13, %fd10, %fd10;
	fma.rn.f64 	%fd14, %fd8, %fd8, %fd13;
	mul.f64 	%fd15, %fd2, %fd10;
	fma.rn.f64 	%fd16, %fd3, %fd8, %fd15;
	fma.rn.f64 	%fd17, %fd16, 0d4000000000000000, %fd14;
	mul.f64 	%fd18, %fd11, %fd11;
	fma.rn.f64 	%fd19, %fd12, %fd12, %fd18;
	mul.f64 	%fd20, %fd17, %fd17;
	sub.f64 	%fd21, %fd6, %fd20;
	mul.f64 	%fd22, %fd19, %fd21;
	mul.wide.s32 	%rd5, %r21, 16;
	add.s64 	%rd6, %rd1, %rd5;
	ld.global.v2.f64 	{%fd23, %fd24}, [%rd6];
	add.s64 	%rd7, %rd2, %rd5;
	ld.global.v2.f64 	{%fd25, %fd26}, [%rd7];
	mul.f64 	%fd27, %fd4, %fd25;
	mul.f64 	%fd28, %fd26, 0d0000000000000000;
	sub.f64 	%fd29, %fd27, %fd28;
	mul.f64 	%fd30, %fd4, %fd26;
	fma.rn.f64 	%fd31, %fd25, 0d0000000000000000, %fd30;
	add.f64 	%fd32, %fd23, %fd29;
	add.f64 	%fd33, %fd24, %fd31;
	mul.f64 	%fd34, %fd4, %fd22;
	mov.f64 	%fd35, 0d3FF0000000000000;
	sub.f64 	%fd36, %fd35, %fd34;
	abs.f64 	%fd37, %fd36;
	rcp.rn.f64 	%fd38, %fd37;
	mul.f64 	%fd39, %fd32, %fd38;
	mul.f64 	%fd40, %fd33, %fd38;
	mul.f64 	%fd41, %fd36, %fd38;
	mul.f64 	%fd42, %fd38, 0d0000000000000000;
	mul.f64 	%fd43, %fd42, %fd42;
	fma.rn.f64 	%fd44, %fd41, %fd41, %fd43;
	rcp.rn.f64 	%fd45, %fd44;
	mul.f64 	%fd46, %fd40, %fd42;
	fma.rn.f64 	%fd47, %fd39, %fd41, %fd46;
	mul.f64 	%fd48, %fd47, %fd45;
	mul.f64 	%fd49, %fd40, %fd41;
	mul.f64 	%fd50, %fd39, %fd42;
	sub.f64 	%fd51, %fd49, %fd50;
	mul.f64 	%fd52, %fd51, %fd45;
	st.global.v2.f64 	[%rd6], {%fd48, %fd52};
	add.s32 	%r21, %r21, %r4;
	setp.lt.s32 	%p4, %r21, %r7;
	@%p4 bra 	$L__BB2_2;
$L__BB2_3:
	ret;

}


// ===== COMPILED SASS (sm_100) =====

	.target	sm_100

	.elftype	@"ET_EXEC"


//--------------------- .note.nv.tkinfo           --------------------------
	.section	.note.nv.tkinfo,"",@"SHT_NOTE"
	.sectionflags	@"SHF_NOTE_NV_TKINFO"
	.tkinfo
        /*0018*/ 	.word	0x00000002
        /*0030*/ 	.string	""
        /*0030*/ 	.string	"ptxas"
        /*0030*/ 	.string	"Cuda compilation tools, release 13.0, V13.0.88"
        /*0030*/ 	.string	"Build cuda_13.0.r13.0/compiler.36424714_0"
        /*0030*/ 	.string	"-arch sm_100 -m 64 "



//--------------------- .note.nv.cuinfo           --------------------------
	.section	.note.nv.cuinfo,"",@"SHT_NOTE"
	.sectionflags	@"SHF_NOTE_NV_CUINFO"
        /*0018*/ 	.short	0x0002
        /*001a*/ 	.short	0x0064
        /*001c*/ 	.short	0x0082
	.zero		2


//--------------------- .nv.info                  --------------------------
	.section	.nv.info,"",@"SHT_CUDA_INFO"
	.align	4


	//----- nvinfo : EIATTR_REGCOUNT
	.align		4
        /*0000*/ 	.byte	0x04, 0x2f
        /*0002*/ 	.short	(.L_1 - .L_0)
	.align		4
.L_0:
        /*0004*/ 	.word	index@(_Z17compute_nl_kernelP7double2S0_S0_S0_S0_S0_id)
        /*0008*/ 	.word	0x00000028


	//----- nvinfo : EIATTR_FRAME_SIZE
	.align		4
.L_1:
        /*000c*/ 	.byte	0x04, 0x11
        /*000e*/ 	.short	(.L_3 - .L_2)
	.align		4
.L_2:
        /*0010*/ 	.word	index@(_Z17compute_nl_kernelP7double2S0_S0_S0_S0_S0_id)
        /*0014*/ 	.word	0x00000000


	//----- nvinfo : EIATTR_REGCOUNT
	.align		4
.L_3:
        /*0018*/ 	.byte	0x04, 0x2f
        /*001a*/ 	.short	(.L_5 - .L_4)
	.align		4
.L_4:
        /*001c*/ 	.word	index@(_Z16normalize_kernelP7double2S0_S0_i)
        /*0020*/ 	.word	0x00000020


	//----- nvinfo : EIATTR_FRAME_SIZE
	.align		4
.L_5:
        /*0024*/ 	.byte	0x04, 0x11
        /*0026*/ 	.short	(.L_7 - .L_6)
	.align		4
.L_6:
        /*0028*/ 	.word	index@($__internal_1_$__cuda_sm20_dblrcp_rn_slowpath_v3)
        /*002c*/ 	.word	0x00000000


	//----- nvinfo : EIATTR_FRAME_SIZE
	.align		4
.L_7:
        /*0030*/ 	.byte	0x04, 0x11
        /*0032*/ 	.short	(.L_9 - .L_8)
	.align		4
.L_8:
        /*0034*/ 	.word	index@(_Z16normalize_kernelP7double2S0_S0_i)
        /*0038*/ 	.word	0x00000000


	//----- nvinfo : EIATTR_REGCOUNT
	.align		4
.L_9:
        /*003c*/ 	.byte	0x04, 0x2f
        /*003e*/ 	.short	(.L_11 - .L_10)
	.align		4
.L_10:
        /*0040*/ 	.word	index@(_Z15update_k_kernelP7double2PKS_S_iiddd)
        /*0044*/ 	.word	0x00000020


	//----- nvinfo : EIATTR_FRAME_SIZE
	.align		4
.L_11:
        /*0048*/ 	.byte	0x04, 0x11
        /*004a*/ 	.short	(.L_13 - .L_12)
	.align		4
.L_12:
        /*004c*/ 	.word	index@($__internal_0_$__cuda_sm20_dblrcp_rn_slowpath_v3)
        /*0050*/ 	.word	0x00000000


	//----- nvinfo : EIATTR_FRAME_SIZE
	.align		4
.L_13:
        /*0054*/ 	.byte	0x04, 0x11
        /*0056*/ 	.short	(.L_15 - .L_14)
	.align		4
.L_14:
        /*0058*/ 	.word	index@(_Z15update_k_kernelP7double2PKS_S_iiddd)
        /*005c*/ 	.word	0x00000000


	//----- nvinfo : EIATTR_MIN_STACK_SIZE
	.align		4
.L_15:
        /*0060*/ 	.byte	0x04, 0x12
        /*0062*/ 	.short	(.L_17 - .L_16)
	.align		4
.L_16:
        /*0064*/ 	.word	index@(_Z15update_k_kernelP7double2PKS_S_iiddd)
        /*0068*/ 	.word	0x00000000


	//----- nvinfo : EIATTR_MIN_STACK_SIZE
	.align		4
.L_17:
        /*006c*/ 	.byte	0x04, 0x12
        /*006e*/ 	.short	(.L_19 - .L_18)
	.align		4
.L_18:
        /*0070*/ 	.word	index@(_Z16normalize_kernelP7double2S0_S0_i)
        /*0074*/ 	.word	0x00000000


	//----- nvinfo : EIATTR_MIN_STACK_SIZE
	.align		4
.L_19:
        /*0078*/ 	.byte	0x04, 0x12
        /*007a*/ 	.short	(.L_21 - .L_20)
	.align		4
.L_20:
        /*007c*/ 	.word	index@(_Z17compute_nl_kernelP7double2S0_S0_S0_S0_S0_id)
        /*0080*/ 	.word	0x00000000
.L_21:


//--------------------- .nv.compat                --------------------------
	.section	.nv.compat,"",@"SHT_CUDA_COMPAT_INFO"
	.align	4
        /*0000*/ 	.byte	0x02, 0x09, 0x00, 0x00, 0x02, 0x02, 0x01, 0x00, 0x02, 0x05, 0x05, 0x00, 0x03, 0x07, 0x01, 0x01
        /*0010*/ 	.byte	0x02, 0x03, 0x00, 0x00, 0x02, 0x06, 0x01, 0x00, 0x04, 0x0b, 0x08, 0x00, 0x01, 0x00, 0x00, 0x00
        /*0020*/ 	.byte	0x00, 0x00, 0x00, 0x00


//--------------------- .nv.info._Z15update_k_kernelP7double2PKS_S_iiddd --------------------------
	.section	.nv.info._Z15update_k_kernelP7double2PKS_S_iiddd,"",@"SHT_CUDA_INFO"
	.sectionflags	@""
	.align	4


	//----- nvinfo : EIATTR_CUDA_API_VERSION
	.align		4
        /*0000*/ 	.byte	0x04, 0x37
        /*0002*/ 	.short	(.L_23 - .L_22)
.L_22:
        /*0004*/ 	.word	0x00000082


	//----- nvinfo : EIATTR_KPARAM_INFO
	.align		4
.L_23:
        /*0008*/ 	.byte	0x04, 0x17
        /*000a*/ 	.short	(.L_25 - .L_24)
.L_24:
        /*000c*/ 	.word	0x00000000
        /*0010*/ 	.short	0x0007
        /*0012*/ 	.short	0x0038
        /*0014*/ 	.byte	0x00, 0xf0, 0x21, 0x00


	//----- nvinfo : EIATTR_KPARAM_INFO
	.align		4
.L_25:
        /*0018*/ 	.byte	0x04, 0x17
        /*001a*/ 	.short	(.L_27 - .L_26)
.L_26:
        /*001c*/ 	.word	0x00000000
        /*0020*/ 	.short	0x0006
        /*0022*/ 	.short	0x0030
        /*0024*/ 	.byte	0x00, 0xf0, 0x21, 0x00


	//----- nvinfo : EIATTR_KPARAM_INFO
	.align		4
.L_27:
        /*0028*/ 	.byte	0x04, 0x17
        /*002a*/ 	.short	(.L_29 - .L_28)
.L_28:
        /*002c*/ 	.word	0x00000000
        /*0030*/ 	.short	0x0005
        /*0032*/ 	.short	0x0028
        /*0034*/ 	.byte	0x00, 0xf0, 0x21, 0x00


	//----- nvinfo : EIATTR_KPARAM_INFO
	.align		4
.L_29:
        /*0038*/ 	.byte	0x04, 0x17
        /*003a*/ 	.short	(.L_31 - .L_30)
.L_30:
        /*003c*/ 	.word	0x00000000
        /*0040*/ 	.short	0x0004
        /*0042*/ 	.short	0x0024
        /*0044*/ 	.byte	0x00, 0xf0, 0x11, 0x00


	//----- nvinfo : EIATTR_KPARAM_INFO
	.align		4
.L_31:
        /*0048*/ 	.byte	0x04, 0x17
        /*004a*/ 	.short	(.L_33 - .L_32)
.L_32:
        /*004c*/ 	.word	0x00000000
        /*0050*/ 	.short	0x0003
        /*0052*/ 	.short	0x0020
        /*0054*/ 	.byte	0x00, 0xf0, 0x11, 0x00


	//----- nvinfo : EIATTR_KPARAM_INFO
	.align		4
.L_33:
        /*0058*/ 	.byte	0x04, 0x17
        /*005a*/ 	.short	(.L_35 - .L_34)
.L_34:
        /*005c*/ 	.word	0x00000000
        /*0060*/ 	.short	0x0002
        /*0062*/ 	.short	0x0010
        /*0064*/ 	.byte	0x00, 0xf0, 0x41, 0x00


	//----- nvinfo : EIATTR_KPARAM_INFO
	.align		4
.L_35:
        /*0068*/ 	.byte	0x04, 0x17
        /*006a*/ 	.short	(.L_37 - .L_36)
.L_36:
        /*006c*/ 	.word	0x00000000
        /*0070*/ 	.short	0x0001
        /*0072*/ 	.short	0x0008
        /*0074*/ 	.byte	0x00, 0xf5, 0x21, 0x00


	//----- nvinfo : EIATTR_KPARAM_INFO
	.align		4
.L_37:
        /*0078*/ 	.byte	0x04, 0x17
        /*007a*/ 	.short	(.L_39 - .L_38)
.L_38:
        /*007c*/ 	.word	0x00000000
        /*0080*/ 	.short	0x0000
        /*0082*/ 	.short	0x0000
        /*0084*/ 	.byte	0x00, 0xf5, 0x21, 0x00


	//----- nvinfo : EIATTR_SPARSE_MMA_MASK
	.align		4
.L_39:
        /*0088*/ 	.byte	0x03, 0x50
        /*008a*/ 	.short	0x0000


	//----- nvinfo : EIATTR_MAXREG_COUNT
	.align		4
        /*008c*/ 	.byte	0x03, 0x1b
        /*008e*/ 	.short	0x00ff


	//----- nvinfo : EIATTR_MERCURY_ISA_VERSION
	.align		4
        /*0090*/ 	.byte	0x03, 0x5f
        /*0092*/ 	.short	0x0101


	//----- nvinfo : EIATTR_VRC_CTA_INIT_COUNT
	.align		4
        /*0094*/ 	.byte	0x02, 0x4a
	.zero		1
	.zero		1


	//----- nvinfo : EIATTR_EXIT_INSTR_OFFSETS
	.align		4
        /*0098*/ 	.byte	0x04, 0x1c
        /*009a*/ 	.short	(.L_41 - .L_40)


	//   ....[0]....
.L_40:
        /*009c*/ 	.word	0x00000070


	//   ....[1]....
        /*00a0*/ 	.word	0x000007d0


	//----- nvinfo : EIATTR_CRS_STACK_SIZE
	.align		4
.L_41:
        /*00a4*/ 	.byte	0x04, 0x1e
        /*00a6*/ 	.short	(.L_43 - .L_42)
.L_42:
        /*00a8*/ 	.word	0x00000000


	//----- nvinfo : EIATTR_CBANK_PARAM_SIZE
	.align		4
.L_43:
        /*00ac*/ 	.byte	0x03, 0x19
        /*00ae*/ 	.short	0x0040


	//----- nvinfo : EIATTR_PARAM_CBANK
	.align		4
        /*00b0*/ 	.byte	0x04, 0x0a
        /*00b2*/ 	.short	(.L_45 - .L_44)
	.align		4
.L_44:
        /*00b4*/ 	.word	index@(.nv.constant0._Z15update_k_kernelP7double2PKS_S_iiddd)
        /*00b8*/ 	.short	0x0380
        /*00ba*/ 	.short	0x0040


	//----- nvinfo : EIATTR_SW_WAR
	.align		4
.L_45:
        /*00bc*/ 	.byte	0x04, 0x36
        /*00be*/ 	.short	(.L_47 - .L_46)
.L_46:
        /*00c0*/ 	.word	0x00000008
.L_47:


//--------------------- .nv.info._Z16normalize_kernelP7double2S0_S0_i --------------------------
	.section	.nv.info._Z16normalize_kernelP7double2S0_S0_i,"",@"SHT_CUDA_INFO"
	.sectionflags	@""
	.align	4


	//----- nvinfo : EIATTR_CUDA_API_VERSION
	.align		4
        /*0000*/ 	.byte	0x04, 0x37
        /*0002*/ 	.short	(.L_49 - .L_48)
.L_48:
        /*0004*/ 	.word	0x00000082


	//----- nvinfo : EIATTR_KPARAM_INFO
	.align		4
.L_49:
        /*0008*/ 	.byte	0x04, 0x17
        /*000a*/ 	.short	(.L_51 - .L_50)
.L_50:
        /*000c*/ 	.word	0x00000000
        /*0010*/ 	.short	0x0003
        /*0012*/ 	.short	0x0018
        /*0014*/ 	.byte	0x00, 0xf0, 0x11, 0x00


	//----- nvinfo : EIATTR_KPARAM_INFO
	.align		4
.L_51:
        /*0018*/ 	.byte	0x04, 0x17
        /*001a*/ 	.short	(.L_53 - .L_52)
.L_52:
        /*001c*/ 	.word	0x00000000
        /*0020*/ 	.short	0x0002
        /*0022*/ 	.short	0x0010
        /*0024*/ 	.byte	0x00, 0xf5, 0x21, 0x00


	//----- nvinfo : EIATTR_KPARAM_INFO
	.align		4
.L_53:
        /*0028*/ 	.byte	0x04, 0x17
        /*002a*/ 	.short	(.L_55 - .L_54)
.L_54:
        /*002c*/ 	.word	0x00000000
        /*0030*/ 	.short	0x0001
        /*0032*/ 	.short	0x0008
        /*0034*/ 	.byte	0x00, 0xf5, 0x21, 0x00


	//----- nvinfo : EIATTR_KPARAM_INFO
	.align		4
.L_55:
        /*0038*/ 	.byte	0x04, 0x17
        /*003a*/ 	.short	(.L_57 - .L_56)
.L_56:
        /*003c*/ 	.word	0x00000000
        /*0040*/ 	.short	0x0000
        /*0042*/ 	.short	0x0000
        /*0044*/ 	.byte	0x00, 0xf5, 0x21, 0x00


	//----- nvinfo : EIATTR_SPARSE_MMA_MASK
	.align		4
.L_57:
        /*0048*/ 	.byte	0x03, 0x50
        /*004a*/ 	.short	0x0000


	//----- nvinfo : EIATTR_MAXREG_COUNT
	.align		4
        /*004c*/ 	.byte	0x03, 0x1b
        /*004e*/ 	.short	0x00ff


	//----- nvinfo : EIATTR_MERCURY_ISA_VERSION
	.align		4
        /*0050*/ 	.byte	0x03, 0x5f
        /*0052*/ 	.short	0x0101


	//----- nvinfo : EIATTR_VRC_CTA_INIT_COUNT
	.align		4
        /*0054*/ 	.byte	0x02, 0x4a
	.zero		1
	.zero		1


	//----- nvinfo : EIATTR_EXIT_INSTR_OFFSETS
	.align		4
        /*0058*/ 	.byte	0x04, 0x1c
        /*005a*/ 	.short	(.L_59 - .L_58)


	//   ....[0]....
.L_58:
        /*005c*/ 	.word	0x00000070


	//   ....[1]....
        /*0060*/ 	.word	0x00000360


	//----- nvinfo : EIATTR_CRS_STACK_SIZE
	.align		4
.L_59:
        /*0064*/ 	.byte	0x04, 0x1e
        /*0066*/ 	.short	(.L_61 - .L_60)
.L_60:
        /*0068*/ 	.word	0x00000000


	//----- nvinfo : EIATTR_CBANK_PARAM_SIZE
	.align		4
.L_61:
        /*006c*/ 	.byte	0x03, 0x19
        /*006e*/ 	.short	0x001c


	//----- nvinfo : EIATTR_PARAM_CBANK
	.align		4
        /*0070*/ 	.byte	0x04, 0x0a
        /*0072*/ 	.short	(.L_63 - .L_62)
	.align		4
.L_62:
        /*0074*/ 	.word	index@(.nv.constant0._Z16normalize_kernelP7double2S0_S0_i)
        /*0078*/ 	.short	0x0380
        /*007a*/ 	.short	0x001c


	//----- nvinfo : EIATTR_SW_WAR
	.align		4
.L_63:
        /*007c*/ 	.byte	0x04, 0x36
        /*007e*/ 	.short	(.L_65 - .L_64)
.L_64:
        /*0080*/ 	.word	0x00000008
.L_65:


//--------------------- .nv.info._Z17compute_nl_kernelP7double2S0_S0_S0_S0_S0_id --------------------------
	.section	.nv.info._Z17compute_nl_kernelP7double2S0_S0_S0_S0_S0_id,"",@"SHT_CUDA_INFO"
	.sectionflags	@""
	.align	4


	//----- nvinfo : EIATTR_CUDA_API_VERSION
	.align		4
        /*0000*/ 	.byte	0x04, 0x37
        /*0002*/ 	.short	(.L_67 - .L_66)
.L_66:
        /*0004*/ 	.word	0x00000082


	//----- nvinfo : EIATTR_KPARAM_INFO
	.align		4
.L_67:
        /*0008*/ 	.byte	0x04, 0x17
        /*000a*/ 	.short	(.L_69 - .L_68)
.L_68:
        /*000c*/ 	.word	0x00000000
        /*0010*/ 	.short	0x0007
        /*0012*/ 	.short	0x0038
        /*0014*/ 	.byte	0x00, 0xf0, 0x21, 0x00


	//----- nvinfo : EIATTR_KPARAM_INFO
	.align		4
.L_69:
        /*0018*/ 	.byte	0x04, 0x17
        /*001a*/ 	.short	(.L_71 - .L_70)
.L_70:
        /*001c*/ 	.word	0x00000000
        /*0020*/ 	.short	0x0006
        /*0022*/ 	.short	0x0030
        /*0024*/ 	.byte	0x00, 0xf0, 0x11, 0x00


	//----- nvinfo : EIATTR_KPARAM_INFO
	.align		4
.L_71:
        /*0028*/ 	.byte	0x04, 0x17
        /*002a*/ 	.short	(.L_73 - .L_72)
.L_72:
        /*002c*/ 	.word	0x00000000
        /*0030*/ 	.short	0x0005
        /*0032*/ 	.short	0x0028
        /*0034*/ 	.byte	0x00, 0xf5, 0x21, 0x00


	//----- nvinfo : EIATTR_KPARAM_INFO
	.align		4
.L_73:
        /*0038*/ 	.byte	0x04, 0x17
        /*003a*/ 	.short	(.L_75 - .L_74)
.L_74:
        /*003c*/ 	.word	0x00000000
        /*0040*/ 	.short	0x0004
        /*0042*/ 	.short	0x0020
        /*0044*/ 	.byte	0x00, 0xf5, 0x21, 0x00


	//----- nvinfo : EIATTR_KPARAM_INFO
	.align		4
.L_75:
        /*0048*/ 	.byte	0x04, 0x17
        /*004a*/ 	.short	(.L_77 - .L_76)
.L_76:
        /*004c*/ 	.word	0x00000000
        /*0050*/ 	.short	0x0003
        /*0052*/ 	.short	0x0018
        /*0054*/ 	.byte	0x00, 0xf5, 0x21, 0x00


	//----- nvinfo : EIATTR_KPARAM_INFO
	.align		4
.L_77:
        /*0058*/ 	.byte	0x04, 0x17
        /*005a*/ 	.short	(.L_79 - .L_78)
.L_78:
        /*005c*/ 	.word	0x00000000
        /*0060*/ 	.short	0x0002
        /*0062*/ 	.short	0x0010
        /*0064*/ 	.byte	0x00, 0xf5, 0x21, 0x00


	//----- nvinfo : EIATTR_KPARAM_INFO
	.align		4
.L_79:
        /*0068*/ 	.byte	0x04, 0x17
        /*006a*/ 	.short	(.L_81 - .L_80)
.L_80:
        /*006c*/ 	.word	0x00000000
        /*0070*/ 	.short	0x0001
        /*0072*/ 	.short	0x0008
        /*0074*/ 	.byte	0x00, 0xf5, 0x21, 0x00


	//----- nvinfo : EIATTR_KPARAM_INFO
	.align		4
.L_81:
        /*0078*/ 	.byte	0x04, 0x17
        /*007a*/ 	.short	(.L_83 - .L_82)
.L_82:
        /*007c*/ 	.word	0x00000000
        /*0080*/ 	.short	0x0000
        /*0082*/ 	.short	0x0000
        /*0084*/ 	.byte	0x00, 0xf5, 0x21, 0x00


	//----- nvinfo : EIATTR_SPARSE_MMA_MASK
	.align		4
.L_83:
        /*0088*/ 	.byte	0x03, 0x50
        /*008a*/ 	.short	0x0000


	//----- nvinfo : EIATTR_MAXREG_COUNT
	.align		4
        /*008c*/ 	.byte	0x03, 0x1b
        /*008e*/ 	.short	0x00ff


	//----- nvinfo : EIATTR_MERCURY_ISA_VERSION
	.align		4
        /*0090*/ 	.byte	0x03, 0x5f
        /*0092*/ 	.short	0x0101


	//----- nvinfo : EIATTR_VRC_CTA_INIT_COUNT
	.align		4
        /*0094*/ 	.byte	0x02, 0x4a
	.zero		1
	.zero		1


	//----- nvinfo : EIATTR_EXIT_INSTR_OFFSETS
	.align		4
        /*0098*/ 	.byte	0x04, 0x1c
        /*009a*/ 	.short	(.L_85 - .L_84)


	//   ....[0]....
.L_84:
        /*009c*/ 	.word	0x00000070


	//   ....[1]....
        /*00a0*/ 	.word	0x000005c0


	//----- nvinfo : EIATTR_CRS_STACK_SIZE
	.align		4
.L_85:
        /*00a4*/ 	.byte	0x04, 0x1e
        /*00a6*/ 	.short	(.L_87 - .L_86)
.L_86:
        /*00a8*/ 	.word	0x00000000


	//----- nvinfo : EIATTR_CBANK_PARAM_SIZE
	.align		4
.L_87:
        /*00ac*/ 	.byte	0x03, 0x19
        /*00ae*/ 	.short	0x0040


	//----- nvinfo : EIATTR_PARAM_CBANK
	.align		4
        /*00b0*/ 	.byte	0x04, 0x0a
        /*00b2*/ 	.short	(.L_89 - .L_88)
	.align		4
.L_88:
        /*00b4*/ 	.word	index@(.nv.constant0._Z17compute_nl_kernelP7double2S0_S0_S0_S0_S0_id)
        /*00b8*/ 	.short	0x0380
        /*00ba*/ 	.short	0x0040


	//----- nvinfo : EIATTR_SW_WAR
	.align		4
.L_89:
        /*00bc*/ 	.byte	0x04, 0x36
        /*00be*/ 	.short	(.L_91 - .L_90)
.L_90:
        /*00c0*/ 	.word	0x00000008
.L_91:


//--------------------- .nv.callgraph             --------------------------
	.section	.nv.callgraph,"",@"SHT_CUDA_CALLGRAPH"
	.align	4
	.sectionentsize	8
	.align		4
        /*0000*/ 	.word	0x00000000
	.align		4
        /*0004*/ 	.word	0xffffffff
	.align		4
        /*0008*/ 	.word	0x00000000
	.align		4
        /*000c*/ 	.word	0xfffffffe
	.align		4
        /*0010*/ 	.word	0x00000000
	.align		4
        /*0014*/ 	.word	0xfffffffd
	.align		4
        /*0018*/ 	.word	0x00000000
	.align		4
        /*001c*/ 	.word	0xfffffffc


//--------------------- .text._Z15update_k_kernelP7double2PKS_S_iiddd --------------------------
	.section	.text._Z15update_k_kernelP7double2PKS_S_iiddd,"ax",@progbits
	.align	128
        .global         _Z15update_k_kernelP7double2PKS_S_iiddd
        .type           _Z15update_k_kernelP7double2PKS_S_iiddd,@function
        .size           _Z15update_k_kernelP7double2PKS_S_iiddd,(.L_x_18 - _Z15update_k_kernelP7double2PKS_S_iiddd)
        .other          _Z15update_k_kernelP7double2PKS_S_iiddd,@"STO_CUDA_ENTRY STV_DEFAULT"
_Z15update_k_kernelP7double2PKS_S_iiddd:
.text._Z15update_k_kernelP7double2PKS_S_iiddd:
[----:B------:R-:W-:Y:S01]  /*0000*/  LDC R1, c[0x0][0x37c] ;  /* 0x0000df00ff017b82 */ /* 0x000fe20000000800 */
[----:B------:R-:W0:Y:S07]  /*0010*/  S2R R3, SR_TID.X ;  /* 0x0000000000037919 */ /* 0x000e2e0000002100 */
[----:B------:R-:W0:Y:S01]  /*0020*/  S2UR UR4, SR_CTAID.X ;  /* 0x00000000000479c3 */ /* 0x000e220000002500 */
[----:B------:R-:W1:Y:S07]  /*0030*/  LDCU UR5, c[0x0][0x3a0] ;  /* 0x00007400ff0577ac */ /* 0x000e6e0008000800 */
[----:B------:R-:W0:Y:S02]  /*0040*/  LDC R0, c[0x0][0x360] ;  /* 0x0000d800ff007b82 */ /* 0x000e240000000800 */
[----:B0-----:R-:W-:-:S05]  /*0050*/  IMAD R3, R0, UR4, R3 ;  /* 0x0000000400037c24 */ /* 0x001fca000f8e0203 */
[----:B-1----:R-:W-:-:S13]  /*0060*/  ISETP.GE.AND P0, PT, R3, UR5, PT ;  /* 0x0000000503007c0c */ /* 0x002fda000bf06270 */
[----:B------:R-:W-:Y:S05]  /*0070*/  @P0 EXIT ;  /* 0x000000000000094d */ /* 0x000fea0003800000 */
[----:B------:R-:W0:Y:S01]  /*0080*/  LDC R2, c[0x0][0x3a4] ;  /* 0x0000e900ff027b82 */ /* 0x000e220000000800 */
[----:B------:R-:W1:Y:S01]  /*0090*/  LDCU UR4, c[0x0][0x3a4] ;  /* 0x00007480ff0477ac */ /* 0x000e620008000800 */
[----:B------:R-:W2:Y:S06]  /*00a0*/  LDCU UR5, c[0x0][0x370] ;  /* 0x00006e00ff0577ac */ /* 0x000eac0008000800 */
[----:B------:R-:W3:Y:S01]  /*00b0*/  LDC.64 R18, c[0x0][0x3a8] ;  /* 0x0000ea00ff127b82 */ /* 0x000ee20000000a00 */
[----:B------:R-:W4:Y:S01]  /*00c0*/  LDCU.64 UR6, c[0x0][0x358] ;  /* 0x00006b00ff0677ac */ /* 0x000f220008000a00 */
[----:B------:R-:W0:Y:S06]  /*00d0*/  LDCU UR16, c[0x0][0x3a0] ;  /* 0x00007400ff1077ac */ /* 0x000e2c0008000800 */
[----:B------:R-:W0:Y:S01]  /*00e0*/  LDC.64 R16, c[0x0][0x380] ;  /* 0x0000e000ff107b82 */ /* 0x000e220000000a00 */
[----:B------:R-:W0:Y:S01]  /*00f0*/  LDCU.128 UR12, c[0x0][0x390] ;  /* 0x00007200ff0c77ac */ /* 0x000e220008000c00 */
[----:B-1----:R-:W-:Y:S01]  /*0100*/  ULEA.HI UR4, UR4, UR4, URZ, 0x1 ;  /* 0x0000000404047291 */ /* 0x002fe2000f8f08ff */
[----:B--2---:R-:W-:-:S05]  /*0110*/  IMAD R0, R0, UR5, RZ ;  /* 0x0000000500007c24 */ /* 0x004fca000f8e02ff */
[----:B------:R-:W1:Y:S01]  /*0120*/  LDC.64 R6, c[0x0][0x388] ;  /* 0x0000e200ff067b82 */ /* 0x000e620000000a00 */
[----:B------:R-:W2:Y:S01]  /*0130*/  LDCU.128 UR8, c[0x0][0x3b0] ;  /* 0x00007600ff0877ac */ /* 0x000ea20008000c00 */
[----:B----4-:R-:W-:-:S12]  /*0140*/  USHF.R.S32.HI UR4, URZ, 0x1, UR4 ;  /* 0x00000001ff047899 */ /* 0x010fd80008011404 */
.L_x_4:
[----:B0---4-:R-:W-:-:S04]  /*0150*/  IABS R9, R2 ;  /* 0x0000000200097213 */ /* 0x011fc80000000000 */
[----:B------:R-:W0:Y:S08]  /*0160*/  I2F.RP R8, R9 ;  /* 0x0000000900087306 */ /* 0x000e300000209400 */
[----:B0-----:R-:W0:Y:S02]  /*0170*/  MUFU.RCP R8, R8 ;  /* 0x0000000800087308 */ /* 0x001e240000001000 */
[----:B0-----:R-:W-:-:S06]  /*0180*/  VIADD R4, R8, 0xffffffe ;  /* 0x0ffffffe08047836 */ /* 0x001fcc0000000000 */
[----:B------:R0:W4:Y:S02]  /*0190*/  F2I.FTZ.U32.TRUNC.NTZ R5, R4 ;  /* 0x0000000400057305 */ /* 0x000124000021f000 */
[----:B0-----:R-:W-:Y:S02]  /*01a0*/  IMAD.MOV.U32 R4, RZ, RZ, RZ ;  /* 0x000000ffff047224 */ /* 0x001fe400078e00ff */
[----:B----4-:R-:W-:-:S04]  /*01b0*/  IMAD.MOV R10, RZ, RZ, -R5 ;  /* 0x000000ffff0a7224 */ /* 0x010fc800078e0a05 */
[----:B------:R-:W-:Y:S01]  /*01c0*/  IMAD R11, R10, R9, RZ ;  /* 0x000000090a0b7224 */ /* 0x000fe200078e02ff */
[----:B------:R-:W-:-:S03]  /*01d0*/  IABS R10, R3 ;  /* 0x00000003000a7213 */ /* 0x000fc60000000000 */
[----:B------:R-:W-:Y:S01]  /*01e0*/  IMAD.HI.U32 R5, R5, R11, R4 ;  /* 0x0000000b05057227 */ /* 0x000fe200078e0004 */
[----:B------:R-:W-:-:S04]  /*01f0*/  LOP3.LUT R4, R3, R2, RZ, 0x3c, !PT ;  /* 0x0000000203047212 */ /* 0x000fc800078e3cff */
[----:B------:R-:W-:Y:S01]  /*0200*/  ISETP.GE.AND P1, PT, R4, RZ, PT ;  /* 0x000000ff0400720c */ /* 0x000fe20003f26270 */
[----:B------:R-:W-:-:S04]  /*0210*/  IMAD.HI.U32 R5, R5, R10, RZ ;  /* 0x0000000a05057227 */ /* 0x000fc800078e00ff */
[----:B------:R-:W-:-:S04]  /*0220*/  IMAD.MOV R8, RZ, RZ, -R5 ;  /* 0x000000ffff087224 */ /* 0x000fc800078e0a05 */
[----:B------:R-:W-:-:S05]  /*0230*/  IMAD R8, R9, R8, R10 ;  /* 0x0000000809087224 */ /* 0x000fca00078e020a */
[----:B------:R-:W-:-:S13]  /*0240*/  ISETP.GT.U32.AND P2, PT, R9, R8, PT ;  /* 0x000000080900720c */ /* 0x000fda0003f44070 */
[----:B------:R-:W-:Y:S01]  /*0250*/  @!P2 IMAD.IADD R8, R8, 0x1, -R9 ;  /* 0x000000010808a824 */ /* 0x000fe200078e0a09 */
[----:B------:R-:W-:Y:S02]  /*0260*/  @!P2 IADD3 R5, PT, PT, R5, 0x1, RZ ;  /* 0x000000010505a810 */ /* 0x000fe40007ffe0ff */
[----:B------:R-:W-:Y:S02]  /*0270*/  ISETP.NE.AND P2, PT, R2, RZ, PT ;  /* 0x000000ff0200720c */ /* 0x000fe40003f45270 */
[----:B------:R-:W-:-:S13]  /*0280*/  ISETP.GE.U32.AND P0, PT, R8, R9, PT ;  /* 0x000000090800720c */ /* 0x000fda0003f06070 */
[----:B------:R-:W-:-:S04]  /*0290*/  @P0 VIADD R5, R5, 0x1 ;  /* 0x0000000105050836 */ /* 0x000fc80000000000 */
[----:B------:R-:W-:Y:S01]  /*02a0*/  @!P1 IMAD.MOV R5, RZ, RZ, -R5 ;  /* 0x000000ffff059224 */ /* 0x000fe200078e0a05 */
[----:B------:R-:W-:-:S05]  /*02b0*/  @!P2 LOP3.LUT R5, RZ, R2, RZ, 0x33, !PT ;  /* 0x00000002ff05a212 */ /* 0x000fca00078e33ff */
[----:B------:R-:W-:-:S04]  /*02c0*/  IMAD.MOV R4, RZ, RZ, -R5 ;  /* 0x000000ffff047224 */ /* 0x000fc800078e0a05 */
[----:B------:R-:W-:-:S05]  /*02d0*/  IMAD R4, R2, R4, R3 ;  /* 0x0000000402047224 */ /* 0x000fca00078e0203 */
[----:B------:R-:W-:-:S04]  /*02e0*/  ISETP.GE.AND P0, PT, R4, UR4, PT ;  /* 0x0000000404007c0c */ /* 0x000fc8000bf06270 */
[----:B------:R-:W-:Y:S02]  /*02f0*/  SEL R9, R2, RZ, P0 ;  /* 0x000000ff02097207 */ /* 0x000fe40000000000 */
[----:B------:R-:W-:-:S03]  /*0300*/  ISETP.GE.AND P0, PT, R5, UR4, PT ;  /* 0x0000000405007c0c */ /* 0x000fc6000bf06270 */
[----:B------:R-:W-:Y:S01]  /*0310*/  IMAD.IADD R15, R4, 0x1, -R9 ;  /* 0x00000001040f7824 */ /* 0x000fe200078e0a09 */
[----:B------:R-:W-:Y:S01]  /*0320*/  SEL R4, R2, RZ, P0 ;  /* 0x000000ff02047207 */ /* 0x000fe20000000000 */
[----:B-1----:R-:W-:Y:S02]  /*0330*/  IMAD.WIDE R8, R3, 0x10, R6 ;  /* 0x0000001003087825 */ /* 0x002fe400078e0206 */
[----:B------:R-:W2:Y:S01]  /*0340*/  I2F.F64 R24, R15 ;  /* 0x0000000f00187312 */ /* 0x000ea20000201c00 */
[----:B------:R-:W-:-:S03]  /*0350*/  IADD3 R14, PT, PT, R5, -R4, RZ ;  /* 0x80000004050e7210 */ /* 0x000fc60007ffe0ff */
[----:B------:R-:W4:Y:S04]  /*0360*/  LDG.E.128 R8, desc[UR6][R8.64] ;  /* 0x0000000608087981 */ /* 0x000f28000c1e1d00 */
[----:B------:R-:W0:Y:S01]  /*0370*/  I2F.F64 R20, R14 ;  /* 0x0000000e00147312 */ /* 0x000e220000201c00 */
[----:B--2---:R-:W-:Y:S02]  /*0380*/  DMUL R24, R24, UR8 ;  /* 0x0000000818187c28 */ /* 0x004fe40008000000 */
[----:B0-----:R-:W-:-:S06]  /*0390*/  DMUL R20, R20, UR8 ;  /* 0x0000000814147c28 */ /* 0x001fcc0008000000 */
[C---:B------:R-:W-:Y:S02]  /*03a0*/  DMUL R12, R24.reuse, UR12 ;  /* 0x0000000c180c7c28 */ /* 0x040fe40008000000 */
[----:B------:R-:W-:-:S06]  /*03b0*/  DMUL R4, R24, R24 ;  /* 0x0000001818047228 */ /* 0x000fcc0000000000 */
[C---:B------:R-:W-:Y:S02]  /*03c0*/  DFMA R12, R20.reuse, UR14, R12 ;  /* 0x0000000e140c7c2b */ /* 0x040fe4000800000c */
[----:B------:R-:W-:Y:S01]  /*03d0*/  DFMA R22, R20, R20, R4 ;  /* 0x000000141416722b */ /* 0x000fe20000000004 */
[----:B------:R-:W-:-:S07]  /*03e0*/  IMAD.WIDE R4, R3, 0x10, R16 ;  /* 0x0000001003047825 */ /* 0x000fce00078e0210 */
[----:B------:R-:W-:Y:S01]  /*03f0*/  DFMA R22, R12, 2, R22 ;  /* 0x400000000c16782b */ /* 0x000fe20000000016 */
[----:B------:R-:W2:Y:S01]  /*0400*/  LDG.E.128 R12, desc[UR6][R4.64] ;  /* 0x00000006040c7981 */ /* 0x000ea2000c1e1d00 */
[----:B------:R-:W-:Y:S02]  /*0410*/  DADD R24, R24, UR12 ;  /* 0x0000000c18187e29 */ /* 0x000fe40008000000 */
[----:B------:R-:W-:-:S06]  /*0420*/  DADD R20, R20, UR14 ;  /* 0x0000000e14147e29 */ /* 0x000fcc0008000000 */
[----:B------:R-:W-:Y:S02]  /*0430*/  DMUL R24, R24, R24 ;  /* 0x0000001818187228 */ /* 0x000fe40000000000 */
[----:B------:R-:W-:-:S06]  /*0440*/  DFMA R22, -R22, R22, UR10 ;  /* 0x0000000a16167e2b */ /* 0x000fcc0008000116 */
[----:B------:R-:W-:-:S08]  /*0450*/  DFMA R24, R20, R20, R24 ;  /* 0x000000141418722b */ /* 0x000fd00000000018 */
[----:B------:R-:W-:-:S08]  /*0460*/  DMUL R20, R24, R22 ;  /* 0x0000001618147228 */ /* 0x000fd00000000000 */
[----:B---3--:R-:W-:-:S08]  /*0470*/  DFMA R20, -R20, R18, 1 ;  /* 0x3ff000001414742b */ /* 0x008fd00000000112 */
[----:B------:R-:W-:-:S06]  /*0480*/  DADD R24, -RZ, |R20| ;  /* 0x00000000ff187229 */ /* 0x000fcc0000000514 */
[----:B------:R-:W0:Y:S04]  /*0490*/  MUFU.RCP64H R23, R25 ;  /* 0x0000001900177308 */ /* 0x000e280000001800 */
[----:B------:R-:W-:-:S05]  /*04a0*/  VIADD R22, R25, 0x300402 ;  /* 0x0030040219167836 */ /* 0x000fca0000000000 */
[----:B------:R-:W-:Y:S01]  /*04b0*/  FSETP.GEU.AND P0, PT, |R22|, 5.8789094863358348022e-39, PT ;  /* 0x004004021600780b */ /* 0x000fe20003f0e200 */
[----:B------:R-:W-:Y:S01]  /*04c0*/  BSSY.RECONVERGENT B0, `(.L_x_0) ;  /* 0x0000011000007945 */ /* 0x000fe20003800200 */
[----:B----4-:R-:W-:Y:S02]  /*04d0*/  DMUL R28, RZ, R10 ;  /* 0x0000000aff1c7228 */ /* 0x010fe40000000000 */
[----:B------:R-:W-:-:S06]  /*04e0*/  DMUL R26, R10, R18 ;  /* 0x000000120a1a7228 */ /* 0x000fcc0000000000 */
[----:B------:R-:W-:Y:S02]  /*04f0*/  DFMA R10, R8, R18, -R28 ;  /* 0x00000012080a722b */ /* 0x000fe4000000081c */
[----:B------:R-:W-:-:S06]  /*0500*/  DFMA R8, RZ, R8, R26 ;  /* 0x00000008ff08722b */ /* 0x000fcc000000001a */
[----:B--2---:R-:W-:Y:S02]  /*0510*/  DADD R12, R12, R10 ;  /* 0x000000000c0c7229 */ /* 0x004fe4000000000a */
[----:B0-----:R-:W-:-:S08]  /*0520*/  DFMA R10, -|R20|, R22, 1 ;  /* 0x3ff00000140a742b */ /* 0x001fd00000000316 */
[----:B------:R-:W-:-:S08]  /*0530*/  DFMA R10, R10, R10, R10 ;  /* 0x0000000a0a0a722b */ /* 0x000fd0000000000a */
[----:B------:R-:W-:-:S08]  /*0540*/  DFMA R10, R22, R10, R22 ;  /* 0x0000000a160a722b */ /* 0x000fd00000000016 */
[----:B------:R-:W-:Y:S02]  /*0550*/  DFMA R26, -|R20|, R10, 1 ;  /* 0x3ff00000141a742b */ /* 0x000fe4000000030a */
[----:B------:R-:W-:-:S06]  /*0560*/  DADD R22, R14, R8 ;  /* 0x000000000e167229 */ /* 0x000fcc0000000008 */
[----:B------:R-:W-:Y:S01]  /*0570*/  DFMA R26, R10, R26, R10 ;  /* 0x0000001a0a1a722b */ /* 0x000fe2000000000a */
[----:B------:R-:W-:Y:S10]  /*0580*/  @P0 BRA `(.L_x_1) ;  /* 0x0000000000100947 */ /* 0x000ff40003800000 */
[----:B------:R-:W-:Y:S02]  /*0590*/  LOP3.LUT R10, R25, 0x7fffffff, RZ, 0xc0, !PT ;  /* 0x7fffffff190a7812 */ /* 0x000fe400078ec0ff */
[----:B------:R-:W-:-:S03]  /*05a0*/  MOV R8, 0x5d0 ;  /* 0x000005d000087802 */ /* 0x000fc60000000f00 */
[----:B------:R-:W-:-:S07]  /*05b0*/  VIADD R10, R10, 0xfff00000 ;  /* 0xfff000000a0a7836 */ /* 0x000fce0000000000 */
[----:B------:R-:W-:Y:S05]  /*05c0*/  CALL.REL.NOINC `($__internal_0_$__cuda_sm20_dblrcp_rn_slowpath_v3) ;  /* 0x0000000000847944 */ /* 0x000fea0003c00000 */
.L_x_1:
[----:B------:R-:W-:Y:S05]  /*05d0*/  BSYNC.RECONVERGENT B0 ;  /* 0x0000000000007941 */ /* 0x000fea0003800200 */
.L_x_0:
[-C--:B------:R-:W-:Y:S01]  /*05e0*/  DMUL R14, RZ, R26.reuse ;  /* 0x0000001aff0e7228 */ /* 0x080fe20000000000 */
[----:B------:R-:W-:Y:S01]  /*05f0*/  BSSY.RECONVERGENT B0, `(.L_x_2) ;  /* 0x0000013000007945 */ /* 0x000fe20003800200 */
[-C--:B------:R-:W-:Y:S02]  /*0600*/  DMUL R20, R20, R26.reuse ;  /* 0x0000001a14147228 */ /* 0x080fe40000000000 */
[-C--:B------:R-:W-:Y:S02]  /*0610*/  DMUL R12, R12, R26.reuse ;  /* 0x0000001a0c0c7228 */ /* 0x080fe40000000000 */
[----:B------:R-:W-:Y:S02]  /*0620*/  DMUL R22, R22, R26 ;  /* 0x0000001a16167228 */ /* 0x000fe40000000000 */
[----:B------:R-:W-:-:S08]  /*0630*/  DMUL R24, R14, R14 ;  /* 0x0000000e0e187228 */ /* 0x000fd00000000000 */
[----:B------:R-:W-:-:S06]  /*0640*/  DFMA R24, R20, R20, R24 ;  /* 0x000000141418722b */ /* 0x000fcc0000000018 */
[----:B------:R-:W0:Y:S04]  /*0650*/  MUFU.RCP64H R9, R25 ;  /* 0x0000001900097308 */ /* 0x000e280000001800 */
[----:B------:R-:W-:-:S05]  /*0660*/  VIADD R8, R25, 0x300402 ;  /* 0x0030040219087836 */ /* 0x000fca0000000000 */
[----:B------:R-:W-:Y:S01]  /*0670*/  FSETP.GEU.AND P0, PT, |R8|, 5.8789094863358348022e-39, PT ;  /* 0x004004020800780b */ /* 0x000fe20003f0e200 */
[----:B0-----:R-:W-:-:S08]  /*0680*/  DFMA R10, -R24, R8, 1 ;  /* 0x3ff00000180a742b */ /* 0x001fd00000000108 */
[----:B------:R-:W-:-:S08]  /*0690*/  DFMA R26, R10, R10, R10 ;  /* 0x0000000a0a1a722b */ /* 0x000fd0000000000a */
[----:B------:R-:W-:-:S08]  /*06a0*/  DFMA R26, R8, R26, R8 ;  /* 0x0000001a081a722b */ /* 0x000fd00000000008 */
[----:B------:R-:W-:-:S08]  /*06b0*/  DFMA R10, -R24, R26, 1 ;  /* 0x3ff00000180a742b */ /* 0x000fd0000000011a */
[----:B------:R-:W-:Y:S01]  /*06c0*/  DFMA R26, R26, R10, R26 ;  /* 0x0000000a1a1a722b */ /* 0x000fe2000000001a */
[----:B------:R-:W-:Y:S10]  /*06d0*/  @P0 BRA `(.L_x_3) ;  /* 0x0000000000100947 */ /* 0x000ff40003800000 */
[----:B------:R-:W-:Y:S02]  /*06e0*/  LOP3.LUT R10, R25, 0x7fffffff, RZ, 0xc0, !PT ;  /* 0x7fffffff190a7812 */ /* 0x000fe400078ec0ff */
[----:B------:R-:W-:-:S03]  /*06f0*/  MOV R8, 0x720 ;  /* 0x0000072000087802 */ /* 0x000fc60000000f00 */
[----:B------:R-:W-:-:S07]  /*0700*/  VIADD R10, R10, 0xfff00000 ;  /* 0xfff000000a0a7836 */ /* 0x000fce0000000000 */
[----:B------:R-:W-:Y:S05]  /*0710*/  CALL.REL.NOINC `($__internal_0_$__cuda_sm20_dblrcp_rn_slowpath_v3) ;  /* 0x0000000000307944 */ /* 0x000fea0003c00000 */
.L_x_3:
[----:B------:R-:W-:Y:S05]  /*0720*/  BSYNC.RECONVERGENT B0 ;  /* 0x0000000000007941 */ /* 0x000fea0003800200 */
.L_x_2:
[-C--:B------:R-:W-:Y:S01]  /*0730*/  DMUL R8, R22, R14.reuse ;  /* 0x0000000e16087228 */ /* 0x080fe20000000000 */
[----:B------:R-:W-:Y:S01]  /*0740*/  IADD3 R3, PT, PT, R0, R3, RZ ;  /* 0x0000000300037210 */ /* 0x000fe20007ffe0ff */
[----:B------:R-:W-:-:S03]  /*0750*/  DMUL R14, R12, R14 ;  /* 0x0000000e0c0e7228 */ /* 0x000fc60000000000 */
[----:B------:R-:W-:-:S03]  /*0760*/  ISETP.GE.AND P0, PT, R3, UR16, PT ;  /* 0x0000001003007c0c */ /* 0x000fc6000bf06270 */
[-C--:B------:R-:W-:Y:S02]  /*0770*/  DFMA R8, R12, R20.reuse, R8 ;  /* 0x000000140c08722b */ /* 0x080fe40000000008 */
[----:B------:R-:W-:-:S06]  /*0780*/  DFMA R10, R22, R20, -R14 ;  /* 0x00000014160a722b */ /* 0x000fcc000000080e */
[-C--:B------:R-:W-:Y:S02]  /*0790*/  DMUL R8, R8, R26.reuse ;  /* 0x0000001a08087228 */ /* 0x080fe40000000000 */
[----:B------:R-:W-:-:S07]  /*07a0*/  DMUL R10, R10, R26 ;  /* 0x0000001a0a0a7228 */ /* 0x000fce0000000000 */
[----:B------:R4:W-:Y:S01]  /*07b0*/  STG.E.128 desc[UR6][R4.64], R8 ;  /* 0x0000000804007986 */ /* 0x0009e2000c101d06 */
[----:B------:R-:W-:Y:S05]  /*07c0*/  @!P0 BRA `(.L_x_4) ;  /* 0xfffffff800608947 */ /* 0x000fea000383ffff */
[----:B------:R-:W-:Y:S05]  /*07d0*/  EXIT ;  /* 0x000000000000794d */ /* 0x000fea0003800000 */
        .weak           $__internal_0_$__cuda_sm20_dblrcp_rn_slowpath_v3
        .type           $__internal_0_$__cuda_sm20_dblrcp_rn_slowpath_v3,@function
        .size           $__internal_0_$__cuda_sm20_dblrcp_rn_slowpath_v3,(.L_x_18 - $__internal_0_$__cuda_sm20_dblrcp_rn_slowpath_v3)
$__internal_0_$__cuda_sm20_dblrcp_rn_slowpath_v3:
[----:B------:R-:W-:Y:S01]  /*07e0*/  DSETP.GTU.AND P0, PT, |R24|, +INF , PT ;  /* 0x7ff000001800742a */ /* 0x000fe20003f0c200 */
[----:B------:R-:W-:-:S13]  /*07f0*/  BSSY.RECONVERGENT B1, `(.L_x_5) ;  /* 0x0000022000017945 */ /* 0x000fda0003800200 */
[----:B------:R-:W-:Y:S05]  /*0800*/  @P0 BRA `(.L_x_6) ;  /* 0x0000000000780947 */ /* 0x000fea0003800000 */
[----:B------:R-:W-:-:S05]  /*0810*/  LOP3.LUT R9, R25, 0x7fffffff, RZ, 0xc0, !PT ;  /* 0x7fffffff19097812 */ /* 0x000fca00078ec0ff */
[----:B------:R-:W-:-:S05]  /*0820*/  VIADD R11, R9, 0xffffffff ;  /* 0xffffffff090b7836 */ /* 0x000fca0000000000 */
[----:B------:R-:W-:-:S13]  /*0830*/  ISETP.GE.U32.AND P0, PT, R11, 0x7fefffff, PT ;  /* 0x7fefffff0b00780c */ /* 0x000fda0003f06070 */
[----:B------:R-:W-:Y:S01]  /*0840*/  @P0 LOP3.LUT R27, R25, 0x7ff00000, RZ, 0x3c, !PT ;  /* 0x7ff00000191b0812 */ /* 0x000fe200078e3cff */
[----:B------:R-:W-:Y:S01]  /*0850*/  @P0 IMAD.MOV.U32 R26, RZ, RZ, RZ ;  /* 0x000000ffff1a0224 */ /* 0x000fe200078e00ff */
[----:B------:R-:W-:Y:S06]  /*0860*/  @P0 BRA `(.L_x_7) ;  /* 0x0000000000680947 */ /* 0x000fec0003800000 */
[----:B------:R-:W-:-:S13]  /*0870*/  ISETP.GE.U32.AND P0, PT, R9, 0x1000001, PT ;  /* 0x010000010900780c */ /* 0x000fda0003f06070 */
[----:B------:R-:W-:Y:S05]  /*0880*/  @!P0 BRA `(.L_x_8) ;  /* 0x0000000000348947 */ /* 0x000fea0003800000 */
[----:B------:R-:W-:Y:S01]  /*0890*/  VIADD R27, R25, 0xc0200000 ;  /* 0xc0200000191b7836 */ /* 0x000fe20000000000 */
[----:B------:R-:W-:-:S03]  /*08a0*/  MOV R26, R24 ;  /* 0x00000018001a7202 */ /* 0x000fc60000000f00 */
[----:B------:R-:W0:Y:S03]  /*08b0*/  MUFU.RCP64H R11, R27 ;  /* 0x0000001b000b7308 */ /* 0x000e260000001800 */
[----:B0-----:R-:W-:-:S08]  /*08c0*/  DFMA R28, -R26, R10, 1 ;  /* 0x3ff000001a1c742b */ /* 0x001fd0000000010a */
[----:B------:R-:W-:-:S08]  /*08d0*/  DFMA R28, R28, R28, R28 ;  /* 0x0000001c1c1c722b */ /* 0x000fd0000000001c */
[----:B------:R-:W-:-:S08]  /*08e0*/  DFMA R28, R10, R28, R10 ;  /* 0x0000001c0a1c722b */ /* 0x000fd0000000000a */
[----:B------:R-:W-:-:S08]  /*08f0*/  DFMA R10, -R26, R28, 1 ;  /* 0x3ff000001a0a742b */ /* 0x000fd0000000011c */
[----:B------:R-:W-:-:S08]  /*0900*/  DFMA R10, R28, R10, R28 ;  /* 0x0000000a1c0a722b */ /* 0x000fd0000000001c */
[----:B------:R-:W-:-:S08]  /*0910*/  DMUL R10, R10, 2.2250738585072013831e-308 ;  /* 0x001000000a0a7828 */ /* 0x000fd00000000000 */
[----:B------:R-:W-:-:S08]  /*0920*/  DFMA R24, -R24, R10, 1 ;  /* 0x3ff000001818742b */ /* 0x000fd0000000010a */
[----:B------:R-:W-:-:S08]  /*0930*/  DFMA R24, R24, R24, R24 ;  /* 0x000000181818722b */ /* 0x000fd00000000018 */
[----:B------:R-:W-:Y:S01]  /*0940*/  DFMA R26, R10, R24, R10 ;  /* 0x000000180a1a722b */ /* 0x000fe2000000000a */
[----:B------:R-:W-:Y:S10]  /*0950*/  BRA `(.L_x_7) ;  /* 0x00000000002c7947 */ /* 0x000ff40003800000 */
.L_x_8:
[----:B------:R-:W-:-:S06]  /*0960*/  DMUL R24, R24, 8.11296384146066816958e+31 ;  /* 0x4690000018187828 */ /* 0x000fcc0000000000 */
[----:B------:R-:W0:Y:S02]  /*0970*/  MUFU.RCP64H R11, R25 ;  /* 0x00000019000b7308 */ /* 0x000e240000001800 */
[----:B0-----:R-:W-:-:S08]  /*0980*/  DFMA R26, -R24, R10, 1 ;  /* 0x3ff00000181a742b */ /* 0x001fd0000000010a */
[----:B------:R-:W-:-:S08]  /*0990*/  DFMA R26, R26, R26, R26 ;  /* 0x0000001a1a1a722b */ /* 0x000fd0000000001a */
[----:B------:R-:W-:-:S08]  /*09a0*/  DFMA R26, R10, R26, R10 ;  /* 0x0000001a0a1a722b */ /* 0x000fd0000000000a */
[----:B------:R-:W-:-:S08]  /*09b0*/  DFMA R10, -R24, R26, 1 ;  /* 0x3ff00000180a742b */ /* 0x000fd0000000011a */
[----:B------:R-:W-:-:S08]  /*09c0*/  DFMA R10, R26, R10, R26 ;  /* 0x0000000a1a0a722b */ /* 0x000fd0000000001a */
[----:B------:R-:W-:Y:S01]  /*09d0*/  DMUL R26, R10, 8.11296384146066816958e+31 ;  /* 0x469000000a1a7828 */ /* 0x000fe20000000000 */
[----:B------:R-:W-:Y:S10]  /*09e0*/  BRA `(.L_x_7) ;  /* 0x0000000000087947 */ /* 0x000ff40003800000 */
.L_x_6:
[----:B------:R-:W-:Y:S01]  /*09f0*/  LOP3.LUT R27, R25, 0x80000, RZ, 0xfc, !PT ;  /* 0x00080000191b7812 */ /* 0x000fe200078efcff */
[----:B------:R-:W-:-:S07]  /*0a00*/  IMAD.MOV.U32 R26, RZ, RZ, R24 ;  /* 0x000000ffff1a7224 */ /* 0x000fce00078e0018 */
.L_x_7:
[----:B------:R-:W-:Y:S05]  /*0a10*/  BSYNC.RECONVERGENT B1 ;  /* 0x0000000000017941 */ /* 0x000fea0003800200 */
.L_x_5:
[----:B------:R-:W-:-:S04]  /*0a20*/  IMAD.MOV.U32 R9, RZ, RZ, 0x0 ;  /* 0x00000000ff097424 */ /* 0x000fc800078e00ff */
[----:B------:R-:W-:Y:S05]  /*0a30*/  RET.REL.NODEC R8 `(_Z15update_k_kernelP7double2PKS_S_iiddd) ;  /* 0xfffffff408707950 */ /* 0x000fea0003c3ffff */
.L_x_9:
[----:B------:R-:W-:-:S00]  /*0a40*/  BRA `(.L_x_9) ;  /* 0xfffffffc00fc7947 */ /* 0x000fc0000383ffff */
[----:B------:R-:W-:-:S00]  /*0a50*/  NOP ;  /* 0x0000000000007918 */ /* 0x000fc00000000000 */
        /* <DEDUP_REMOVED lines=10> */
.L_x_18:


//--------------------- .text._Z16normalize_kernelP7double2S0_S0_i --------------------------
	.section	.text._Z16normalize_kernelP7double2S0_S0_i,"ax",@progbits
	.align	128
        .global         _Z16normalize_kernelP7double2S0_S0_i
        .type           _Z16normalize_kernelP7double2S0_S0_i,@function
        .size           _Z16normalize_kernelP7double2S0_S0_i,(.L_x_19 - _Z16normalize_kernelP7double2S0_S0_i)
        .other          _Z16normalize_kernelP7double2S0_S0_i,@"STO_CUDA_ENTRY STV_DEFAULT"
_Z16normalize_kernelP7double2S0_S0_i:
.text._Z16normalize_kernelP7double2S0_S0_i:
        /* <DEDUP_REMOVED lines=8> */
[----:B------:R-:W0:Y:S08]  /*0080*/  I2F.F64 R4, UR5 ;  /* 0x0000000500047d12 */ /* 0x000e300008201c00 */
[----:B0-----:R-:W0:Y:S01]  /*0090*/  MUFU.RCP64H R3, R5 ;  /* 0x0000000500037308 */ /* 0x001e220000001800 */
[----:B------:R-:W-:-:S05]  /*00a0*/  VIADD R2, R5, 0x300402 ;  /* 0x0030040205027836 */ /* 0x000fca0000000000 */
[----:B------:R-:W-:Y:S01]  /*00b0*/  FSETP.GEU.AND P0, PT, |R2|, 5.8789094863358348022e-39, PT ;  /* 0x004004020200780b */ /* 0x000fe20003f0e200 */
[----:B0-----:R-:W-:-:S08]  /*00c0*/  DFMA R6, -R4, R2, 1 ;  /* 0x3ff000000406742b */ /* 0x001fd00000000102 */
[----:B------:R-:W-:-:S08]  /*00d0*/  DFMA R6, R6, R6, R6 ;  /* 0x000000060606722b */ /* 0x000fd00000000006 */
[----:B------:R-:W-:Y:S01]  /*00e0*/  DFMA R6, R2, R6, R2 ;  /* 0x000000060206722b */ /* 0x000fe20000000002 */
[----:B------:R-:W-:-:S07]  /*00f0*/  IMAD.MOV.U32 R3, RZ, RZ, R8 ;  /* 0x000000ffff037224 */ /* 0x000fce00078e0008 */
[----:B------:R-:W-:-:S08]  /*0100*/  DFMA R22, -R4, R6, 1 ;  /* 0x3ff000000416742b */ /* 0x000fd00000000106 */
[----:B------:R-:W-:Y:S01]  /*0110*/  DFMA R22, R6, R22, R6 ;  /* 0x000000160616722b */ /* 0x000fe20000000006 */
[----:B------:R-:W-:Y:S10]  /*0120*/  @P0 BRA `(.L_x_10) ;  /* 0x0000000000100947 */ /* 0x000ff40003800000 */
[----:B------:R-:W-:-:S04]  /*0130*/  LOP3.LUT R2, R5, 0x7fffffff, RZ, 0xc0, !PT ;  /* 0x7fffffff05027812 */ /* 0x000fc800078ec0ff */
[----:B------:R-:W-:Y:S02]  /*0140*/  IADD3 R8, PT, PT, R2, -0x100000, RZ ;  /* 0xfff0000002087810 */ /* 0x000fe40007ffe0ff */
[----:B------:R-:W-:-:S07]  /*0150*/  MOV R2, 0x170 ;  /* 0x0000017000027802 */ /* 0x000fce0000000f00 */
[----:B------:R-:W-:Y:S05]  /*0160*/  CALL.REL.NOINC `($__internal_1_$__cuda_sm20_dblrcp_rn_slowpath_v3) ;  /* 0x0000000000807944 */ /* 0x000fea0003c00000 */
.L_x_10:
[----:B------:R-:W0:Y:S01]  /*0170*/  LDC.64 R4, c[0x0][0x390] ;  /* 0x0000e400ff047b82 */ /* 0x000e220000000a00 */
[----:B------:R-:W1:Y:S01]  /*0180*/  LDCU UR4, c[0x0][0x370] ;  /* 0x00006e00ff0477ac */ /* 0x000e620008000800 */
[----:B------:R-:W2:Y:S06]  /*0190*/  LDCU.64 UR6, c[0x0][0x358] ;  /* 0x00006b00ff0677ac */ /* 0x000eac0008000a00 */
[----:B------:R-:W3:Y:S01]  /*01a0*/  LDC.64 R20, c[0x0][0x380] ;  /* 0x0000e000ff147b82 */ /* 0x000ee20000000a00 */
[----:B------:R-:W4:Y:S07]  /*01b0*/  LDCU UR5, c[0x0][0x398] ;  /* 0x00007300ff0577ac */ /* 0x000f2e0008000800 */
[----:B------:R-:W0:Y:S01]  /*01c0*/  LDC.64 R6, c[0x0][0x388] ;  /* 0x0000e200ff067b82 */ /* 0x000e220000000a00 */
[----:B-1----:R-:W-:-:S07]  /*01d0*/  IMAD R0, R0, UR4, RZ ;  /* 0x0000000400007c24 */ /* 0x002fce000f8e02ff */
.L_x_11:
[----:B---3--:R-:W-:-:S05]  /*01e0*/  IMAD.WIDE R28, R3, 0x10, R20 ;  /* 0x00000010031c7825 */ /* 0x008fca00078e0214 */
[----:B--2---:R-:W2:Y:S01]  /*01f0*/  LDG.E.128 R8, desc[UR6][R28.64] ;  /* 0x000000061c087981 */ /* 0x004ea2000c1e1d00 */
[----:B01----:R-:W-:Y:S01]  /*0200*/  IMAD.WIDE R24, R3, 0x10, R6 ;  /* 0x0000001003187825 */ /* 0x003fe200078e0206 */
[----:B--2---:R-:W-:Y:S02]  /*0210*/  DMUL R12, RZ, R10 ;  /* 0x0000000aff0c7228 */ /* 0x004fe40000000000 */
[----:B------:R-:W-:-:S06]  /*0220*/  DMUL R14, R10, R22 ;  /* 0x000000160a0e7228 */ /* 0x000fcc0000000000 */
[----:B------:R-:W-:Y:S02]  /*0230*/  DFMA R12, R8, R22, -R12 ;  /* 0x00000016080c722b */ /* 0x000fe4000000080c */
[----:B------:R-:W-:-:S07]  /*0240*/  DFMA R14, RZ, R8, R14 ;  /* 0x00000008ff0e722b */ /* 0x000fce000000000e */
[----:B------:R0:W-:Y:S04]  /*0250*/  STG.E.128 desc[UR6][R28.64], R12 ;  /* 0x0000000c1c007986 */ /* 0x0001e8000c101d06 */
[----:B------:R-:W2:Y:S01]  /*0260*/  LDG.E.128 R8, desc[UR6][R24.64] ;  /* 0x0000000618087981 */ /* 0x000ea2000c1e1d00 */
[----:B------:R-:W-:Y:S01]  /*0270*/  IMAD.WIDE R26, R3, 0x10, R4 ;  /* 0x00000010031a7825 */ /* 0x000fe200078e0204 */
[----:B--2---:R-:W-:Y:S02]  /*0280*/  DMUL R16, RZ, R10 ;  /* 0x0000000aff107228 */ /* 0x004fe40000000000 */
[----:B------:R-:W-:-:S06]  /*0290*/  DMUL R18, R10, R22 ;  /* 0x000000160a127228 */ /* 0x000fcc0000000000 */
[----:B------:R-:W-:Y:S02]  /*02a0*/  DFMA R16, R8, R22, -R16 ;  /* 0x000000160810722b */ /* 0x000fe40000000810 */
[----:B------:R-:W-:-:S07]  /*02b0*/  DFMA R18, RZ, R8, R18 ;  /* 0x00000008ff12722b */ /* 0x000fce0000000012 */
[----:B------:R1:W-:Y:S04]  /*02c0*/  STG.E.128 desc[UR6][R24.64], R16 ;  /* 0x0000001018007986 */ /* 0x0003e8000c101d06 */
[----:B------:R-:W0:Y:S01]  /*02d0*/  LDG.E.128 R8, desc[UR6][R26.64] ;  /* 0x000000061a087981 */ /* 0x000e22000c1e1d00 */
[----:B------:R-:W-:-:S05]  /*02e0*/  IMAD.IADD R3, R0, 0x1, R3 ;  /* 0x0000000100037824 */ /* 0x000fca00078e0203 */
[----:B----4-:R-:W-:Y:S01]  /*02f0*/  ISETP.GE.AND P0, PT, R3, UR5, PT ;  /* 0x0000000503007c0c */ /* 0x010fe2000bf06270 */
[----:B0-----:R-:W-:Y:S02]  /*0300*/  DMUL R12, RZ, R10 ;  /* 0x0000000aff0c7228 */ /* 0x001fe40000000000 */
[----:B------:R-:W-:-:S06]  /*0310*/  DMUL R10, R10, R22 ;  /* 0x000000160a0a7228 */ /* 0x000fcc0000000000 */
[----:B------:R-:W-:Y:S02]  /*0320*/  DFMA R12, R8, R22, -R12 ;  /* 0x00000016080c722b */ /* 0x000fe4000000080c */
[----:B------:R-:W-:-:S07]  /*0330*/  DFMA R14, RZ, R8, R10 ;  /* 0x00000008ff0e722b */ /* 0x000fce000000000a */
[----:B------:R1:W-:Y:S01]  /*0340*/  STG.E.128 desc[UR6][R26.64], R12 ;  /* 0x0000000c1a007986 */ /* 0x0003e2000c101d06 */
[----:B------:R-:W-:Y:S05]  /*0350*/  @!P0 BRA `(.L_x_11) ;  /* 0xfffffffc00a08947 */ /* 0x000fea000383ffff */
[----:B------:R-:W-:Y:S05]  /*0360*/  EXIT ;  /* 0x000000000000794d */ /* 0x000fea0003800000 */
        .weak           $__internal_1_$__cuda_sm20_dblrcp_rn_slowpath_v3
        .type           $__internal_1_$__cuda_sm20_dblrcp_rn_slowpath_v3,@function
        .size           $__internal_1_$__cuda_sm20_dblrcp_rn_slowpath_v3,(.L_x_19 - $__internal_1_$__cuda_sm20_dblrcp_rn_slowpath_v3)
$__internal_1_$__cuda_sm20_dblrcp_rn_slowpath_v3:
[----:B------:R-:W-:-:S14]  /*0370*/  DSETP.GTU.AND P0, PT, |R4|, +INF , PT ;  /* 0x7ff000000400742a */ /* 0x000fdc0003f0c200 */
[----:B------:R-:W-:Y:S05]  /*0380*/  @P0 BRA `(.L_x_12) ;  /* 0x00000000007c0947 */ /* 0x000fea0003800000 */
[----:B------:R-:W-:-:S05]  /*0390*/  LOP3.LUT R9, R5, 0x7fffffff, RZ, 0xc0, !PT ;  /* 0x7fffffff05097812 */ /* 0x000fca00078ec0ff */
[----:B------:R-:W-:-:S05]  /*03a0*/  VIADD R6, R9, 0xffffffff ;  /* 0xffffffff09067836 */ /* 0x000fca0000000000 */
[----:B------:R-:W-:-:S13]  /*03b0*/  ISETP.GE.U32.AND P0, PT, R6, 0x7fefffff, PT ;  /* 0x7fefffff0600780c */ /* 0x000fda0003f06070 */
[----:B------:R-:W-:Y:S02]  /*03c0*/  @P0 LOP3.LUT R7, R5, 0x7ff00000, RZ, 0x3c, !PT ;  /* 0x7ff0000005070812 */ /* 0x000fe400078e3cff */
[----:B------:R-:W-:Y:S01]  /*03d0*/  @P0 MOV R6, RZ ;  /* 0x000000ff00060202 */ /* 0x000fe20000000f00 */
        /* <DEDUP_REMOVED lines=16> */
.L_x_14:
[----:B------:R-:W-:Y:S01]  /*04e0*/  DMUL R4, R4, 8.11296384146066816958e+31 ;  /* 0x4690000004047828 */ /* 0x000fe20000000000 */
[----:B------:R-:W-:-:S05]  /*04f0*/  IMAD.MOV.U32 R6, RZ, RZ, R8 ;  /* 0x000000ffff067224 */ /* 0x000fca00078e0008 */
        /* <DEDUP_REMOVED lines=8> */
.L_x_12:
[----:B------:R-:W-:Y:S02]  /*0580*/  LOP3.LUT R7, R5, 0x80000, RZ, 0xfc, !PT ;  /* 0x0008000005077812 */ /* 0x000fe400078efcff */
[----:B------:R-:W-:-:S07]  /*0590*/  MOV R6, R4 ;  /* 0x0000000400067202 */ /* 0x000fce0000000f00 */
.L_x_13:
[----:B------:R-:W-:Y:S01]  /*05a0*/  IMAD.MOV.U32 R4, RZ, RZ, R2 ;  /* 0x000000ffff047224 */ /* 0x000fe200078e0002 */
[----:B------:R-:W-:Y:S01]  /*05b0*/  MOV R5, 0x0 ;  /* 0x0000000000057802 */ /* 0x000fe20000000f00 */
[----:B------:R-:W-:Y:S01]  /*05c0*/  IMAD.MOV.U32 R22, RZ, RZ, R6 ;  /* 0x000000ffff167224 */ /* 0x000fe200078e0006 */
[----:B------:R-:W-:Y:S02]  /*05d0*/  MOV R23, R7 ;  /* 0x0000000700177202 */ /* 0x000fe40000000f00 */
[----:B------:R-:W-:Y:S05]  /*05e0*/  RET.REL.NODEC R4 `(_Z16normalize_kernelP7double2S0_S0_i) ;  /* 0xfffffff804847950 */ /* 0x000fea0003c3ffff */
.L_x_15:
        /* <DEDUP_REMOVED lines=9> */
.L_x_19:


//--------------------- .text._Z17compute_nl_kernelP7double2S0_S0_S0_S0_S0_id --------------------------
	.section	.text._Z17compute_nl_kernelP7double2S0_S0_S0_S0_S0_id,"ax",@progbits
	.align	128
        .global         _Z17compute_nl_kernelP7double2S0_S0_S0_S0_S0_id
        .type           _Z17compute_nl_kernelP7double2S0_S0_S0_S0_S0_id,@function
        .size           _Z17compute_nl_kernelP7double2S0_S0_S0_S0_S0_id,(.L_x_22 - _Z17compute_nl_kernelP7double2S0_S0_S0_S0_S0_id)
        .other          _Z17compute_nl_kernelP7double2S0_S0_S0_S0_S0_id,@"STO_CUDA_ENTRY STV_DEFAULT"
_Z17compute_nl_kernelP7double2S0_S0_S0_S0_S0_id:
.text._Z17compute_nl_kernelP7double2S0_S0_S0_S0_S0_id:
        /* <DEDUP_REMOVED lines=8> */
[----:B------:R-:W0:Y:S01]  /*0080*/  LDCU UR4, c[0x0][0x370] ;  /* 0x00006e00ff0477ac */ /* 0x000e220008000800 */
[----:B------:R-:W1:Y:S01]  /*0090*/  LDCU.64 UR6, c[0x0][0x358] ;  /* 0x00006b00ff0677ac */ /* 0x000e620008000a00 */
[----:B------:R-:W2:Y:S01]  /*00a0*/  LDCU.64 UR8, c[0x0][0x3b8] ;  /* 0x00007700ff0877ac */ /* 0x000ea20008000a00 */
[----:B0-----:R-:W-:-:S07]  /*00b0*/  IMAD R0, R0, UR4, RZ ;  /* 0x0000000400007c24 */ /* 0x001fce000f8e02ff */
.L_x_16:
[----:B0-----:R-:W0:Y:S08]  /*00c0*/  LDC.64 R20, c[0x0][0x388] ;  /* 0x0000e200ff147b82 */ /* 0x001e300000000a00 */
[----:B------:R-:W3:Y:S08]  /*00d0*/  LDC.64 R28, c[0x0][0x390] ;  /* 0x0000e400ff1c7b82 */ /* 0x000ef00000000a00 */
[----:B------:R-:W4:Y:S01]  /*00e0*/  LDC.64 R8, c[0x0][0x380] ;  /* 0x0000e000ff087b82 */ /* 0x000f220000000a00 */
[----:B0-----:R-:W-:-:S05]  /*00f0*/  IMAD.WIDE R20, R31, 0x10, R20 ;  /* 0x000000101f147825 */ /* 0x001fca00078e0214 */
[----:B-1----:R-:W5:Y:S01]  /*0100*/  LDG.E.128 R4, desc[UR6][R20.64] ;  /* 0x0000000614047981 */ /* 0x002f62000c1e1d00 */
[----:B---3--:R-:W-:-:S05]  /*0110*/  IMAD.WIDE R28, R31, 0x10, R28 ;  /* 0x000000101f1c7825 */ /* 0x008fca00078e021c */
[----:B------:R-:W3:Y:S01]  /*0120*/  LDG.E.128 R12, desc[UR6][R28.64] ;  /* 0x000000061c0c7981 */ /* 0x000ee2000c1e1d00 */
[----:B----4-:R-:W-:-:S06]  /*0130*/  IMAD.WIDE R8, R31, 0x10, R8 ;  /* 0x000000101f087825 */ /* 0x010fcc00078e0208 */
[----:B------:R-:W4:Y:S01]  /*0140*/  LDG.E.128 R8, desc[UR6][R8.64] ;  /* 0x0000000608087981 */ /* 0x000f22000c1e1d00 */
[----:B-----5:R-:W-:Y:S02]  /*0150*/  DMUL R26, R6, R6 ;  /* 0x00000006061a7228 */ /* 0x020fe40000000000 */
[-C--:B---3--:R-:W-:Y:S02]  /*0160*/  DMUL R24, R14, R14.reuse ;  /* 0x0000000e0e187228 */ /* 0x088fe40000000000 */
[----:B------:R-:W-:-:S04]  /*0170*/  DMUL R32, R4, R14 ;  /* 0x0000000e04207228 */ /* 0x000fc80000000000 */
[----:B------:R-:W-:Y:S02]  /*0180*/  DFMA R26, R4, R4, R26 ;  /* 0x00000004041a722b */ /* 0x000fe4000000001a */
[----:B------:R-:W-:Y:S02]  /*0190*/  DFMA R24, R12, R12, R24 ;  /* 0x0000000c0c18722b */ /* 0x000fe40000000018 */
[----:B----4-:R-:W-:Y:S02]  /*01a0*/  DMUL R2, R10, R10 ;  /* 0x0000000a0a027228 */ /* 0x010fe40000000000 */
[C---:B------:R-:W-:Y:S02]  /*01b0*/  DMUL R18, R6.reuse, R14 ;  /* 0x0000000e06127228 */ /* 0x040fe40000000000 */
[----:B------:R-:W-:Y:S02]  /*01c0*/  DFMA R32, -R6, R12, -R32 ;  /* 0x0000000c0620722b */ /* 0x000fe40000000920 */
[----:B------:R-:W-:-:S02]  /*01d0*/  DADD R22, R26, R24 ;  /* 0x000000001a167229 */ /* 0x000fc40000000018 */
[----:B------:R-:W-:Y:S02]  /*01e0*/  DFMA R2, R8, R8, R2 ;  /* 0x000000080802722b */ /* 0x000fe40000000002 */
[----:B------:R-:W-:Y:S02]  /*01f0*/  DFMA R18, R4, R12, -R18 ;  /* 0x0000000c0412722b */ /* 0x000fe40000000812 */
[----:B------:R-:W-:Y:S02]  /*0200*/  DMUL R16, RZ, R32 ;  /* 0x00000020ff107228 */ /* 0x000fe40000000000 */
[----:B--2---:R-:W-:Y:S02]  /*0210*/  DMUL R32, R32, UR8 ;  /* 0x0000000820207c28 */ /* 0x004fe40008000000 */
[----:B------:R-:W-:Y:S02]  /*0220*/  DFMA R22, R22, 2, R2 ;  /* 0x400000001616782b */ /* 0x000fe40000000002 */
[----:B------:R-:W-:-:S02]  /*0230*/  DMUL R34, RZ, R10 ;  /* 0x0000000aff227228 */ /* 0x000fc40000000000 */
[----:B------:R-:W-:Y:S02]  /*0240*/  DFMA R16, R18, -UR8, -R16 ;  /* 0x8000000812107c2b */ /* 0x000fe40008000810 */
[----:B------:R-:W-:Y:S02]  /*0250*/  DFMA R18, RZ, R18, -R32 ;  /* 0x00000012ff12722b */ /* 0x000fe40000000820 */
[----:B------:R-:W-:Y:S02]  /*0260*/  DMUL R32, R22, -3 ;  /* 0xc008000016207828 */ /* 0x000fe40000000000 */
[----:B------:R-:W0:Y:S06]  /*0270*/  LDC.64 R22, c[0x0][0x398] ;  /* 0x0000e600ff167b82 */ /* 0x000e2c0000000a00 */
[----:B------:R-:W-:-:S02]  /*0280*/  DFMA R34, R8, R32, -R34 ;  /* 0x000000200822722b */ /* 0x000fc40000000822 */
[----:B------:R-:W-:-:S08]  /*0290*/  DMUL R32, R10, R32 ;  /* 0x000000200a207228 */ /* 0x000fd00000000000 */
[----:B------:R-:W-:Y:S02]  /*02a0*/  DFMA R32, RZ, R8, R32 ;  /* 0x00000008ff20722b */ /* 0x000fe40000000020 */
[----:B------:R-:W-:-:S06]  /*02b0*/  DADD R16, R34, R16 ;  /* 0x0000000022107229 */ /* 0x000fcc0000000010 */
[----:B------:R-:W-:Y:S01]  /*02c0*/  DADD R18, R32, R18 ;  /* 0x0000000020127229 */ /* 0x000fe20000000012 */
[----:B0-----:R-:W-:-:S06]  /*02d0*/  IMAD.WIDE R22, R31, 0x10, R22 ;  /* 0x000000101f167825 */ /* 0x001fcc00078e0216 */
[----:B------:R0:W-:Y:S04]  /*02e0*/  STG.E.128 desc[UR6][R22.64], R16 ;  /* 0x0000001016007986 */ /* 0x0001e8000c101d06 */
[----:B0-----:R-:W2:Y:S01]  /*02f0*/  LDG.E.128 R20, desc[UR6][R20.64] ;  /* 0x0000000614147981 */ /* 0x001ea2000c1e1d00 */
[----:B------:R-:W-:Y:S02]  /*0300*/  DADD R32, R2, R24 ;  /* 0x0000000002207229 */ /* 0x000fe40000000018 */
[----:B------:R-:W-:-:S06]  /*0310*/  DMUL R36, R8, R14 ;  /* 0x0000000e08247228 */ /* 0x000fcc0000000000 */
[----:B------:R-:W-:Y:S02]  /*0320*/  DFMA R32, R32, 2, R26 ;  /* 0x400000002020782b */ /* 0x000fe4000000001a */
[C---:B------:R-:W-:Y:S02]  /*0330*/  DMUL R34, R10.reuse, R14 ;  /* 0x0000000e0a227228 */ /* 0x040fe40000000000 */
[----:B------:R-:W-:-:S04]  /*0340*/  DFMA R16, -R10, R12, -R36 ;  /* 0x0000000c0a10722b */ /* 0x000fc80000000924 */
[----:B------:R-:W-:Y:S02]  /*0350*/  DMUL R14, R32, -3 ;  /* 0xc0080000200e7828 */ /* 0x000fe40000000000 */
[----:B------:R-:W0:Y:S01]  /*0360*/  LDC.64 R32, c[0x0][0x3a0] ;  /* 0x0000e800ff207b82 */ /* 0x000e220000000a00 */
[----:B------:R-:W-:Y:S02]  /*0370*/  DFMA R34, R8, R12, -R34 ;  /* 0x0000000c0822722b */ /* 0x000fe40000000822 */
[----:B------:R-:W-:Y:S02]  /*0380*/  DMUL R36, RZ, R16 ;  /* 0x00000010ff247228 */ /* 0x000fe40000000000 */
[----:B------:R-:W-:-:S06]  /*0390*/  DMUL R16, R16, UR8 ;  /* 0x0000000810107c28 */ /* 0x000fcc0008000000 */
[----:B------:R-:W-:Y:S02]  /*03a0*/  DFMA R36, R34, -UR8, -R36 ;  /* 0x8000000822247c2b */ /* 0x000fe40008000824 */
[----:B------:R-:W-:Y:S01]  /*03b0*/  DFMA R16, RZ, R34, -R16 ;  /* 0x00000022ff10722b */ /* 0x000fe20000000810 */
[----:B0-----:R-:W-:Y:S01]  /*03c0*/  IMAD.WIDE R32, R31, 0x10, R32 ;  /* 0x000000101f207825 */ /* 0x001fe200078e0220 */
[-C--:B--2---:R-:W-:Y:S02]  /*03d0*/  DMUL R12, RZ, R22.reuse ;  /* 0x00000016ff0c7228 */ /* 0x084fe40000000000 */
[----:B------:R-:W-:-:S06]  /*03e0*/  DMUL R22, R14, R22 ;  /* 0x000000160e167228 */ /* 0x000fcc0000000000 */
[-C--:B------:R-:W-:Y:S02]  /*03f0*/  DFMA R12, R14, R20.reuse, -R12 ;  /* 0x000000140e0c722b */ /* 0x080fe4000000080c */
[----:B------:R-:W-:-:S06]  /*0400*/  DFMA R14, RZ, R20, R22 ;  /* 0x00000014ff0e722b */ /* 0x000fcc0000000016 */
[----:B------:R-:W-:Y:S02]  /*0410*/  DADD R12, R12, R36 ;  /* 0x000000000c0c7229 */ /* 0x000fe40000000024 */
[----:B------:R-:W-:-:S07]  /*0420*/  DADD R14, R14, R16 ;  /* 0x000000000e0e7229 */ /* 0x000fce0000000010 */
[----:B------:R0:W-:Y:S04]  /*0430*/  STG.E.128 desc[UR6][R32.64], R12 ;  /* 0x0000000c20007986 */ /* 0x0001e8000c101d06 */
[----:B------:R-:W2:Y:S01]  /*0440*/  LDG.E.128 R16, desc[UR6][R28.64] ;  /* 0x000000061c107981 */ /* 0x000ea2000c1e1d00 */
[----:B------:R-:W-:Y:S02]  /*0450*/  DADD R2, R2, R26 ;  /* 0x0000000002027229 */ /* 0x000fe4000000001a */
[----:B------:R-:W-:-:S06]  /*0460*/  DMUL R22, R8, R6 ;  /* 0x0000000608167228 */ /* 0x000fcc0000000000 */
[----:B------:R-:W-:Y:S02]  /*0470*/  DFMA R2, R2, 2, R24 ;  /* 0x400000000202782b */ /* 0x000fe40000000018 */
[C---:B------:R-:W-:Y:S02]  /*0480*/  DMUL R20, R10.reuse, R6 ;  /* 0x000000060a147228 */ /* 0x040fe40000000000 */
[----:B------:R-:W-:-:S04]  /*0490*/  DFMA R22, -R10, R4, -R22 ;  /* 0x000000040a16722b */ /* 0x000fc80000000916 */
[----:B------:R-:W-:Y:S02]  /*04a0*/  DMUL R6, R2, -3 ;  /* 0xc008000002067828 */ /* 0x000fe40000000000 */
[----:B------:R-:W1:Y:S01]  /*04b0*/  LDC.64 R2, c[0x0][0x3a8] ;  /* 0x0000ea00ff027b82 */ /* 0x000e620000000a00 */
[----:B------:R-:W-:Y:S02]  /*04c0*/  DFMA R20, R8, R4, -R20 ;  /* 0x000000040814722b */ /* 0x000fe40000000814 */
[----:B------:R-:W-:Y:S02]  /*04d0*/  DMUL R8, RZ, R22 ;  /* 0x00000016ff087228 */ /* 0x000fe40000000000 */
[----:B------:R-:W-:-:S06]  /*04e0*/  DMUL R22, R22, UR8 ;  /* 0x0000000816167c28 */ /* 0x000fcc0008000000 */
[----:B------:R-:W-:Y:S02]  /*04f0*/  DFMA R8, R20, -UR8, -R8 ;  /* 0x8000000814087c2b */ /* 0x000fe40008000808 */
[----:B------:R-:W-:Y:S01]  /*0500*/  DFMA R22, RZ, R20, -R22 ;  /* 0x00000014ff16722b */ /* 0x000fe20000000816 */
[----:B-1----:R-:W-:Y:S01]  /*0510*/  IMAD.WIDE R2, R31, 0x10, R2 ;  /* 0x000000101f027825 */ /* 0x002fe200078e0202 */
[----:B------:R-:W-:-:S04]  /*0520*/  IADD3 R31, PT, PT, R0, R31, RZ ;  /* 0x0000001f001f7210 */ /* 0x000fc80007ffe0ff */
[----:B------:R-:W-:Y:S01]  /*0530*/  ISETP.GE.AND P0, PT, R31, UR5, PT ;  /* 0x000000051f007c0c */ /* 0x000fe2000bf06270 */
[-C--:B--2---:R-:W-:Y:S02]  /*0540*/  DMUL R4, RZ, R18.reuse ;  /* 0x00000012ff047228 */ /* 0x084fe40000000000 */
[----:B------:R-:W-:-:S06]  /*0550*/  DMUL R18, R6, R18 ;  /* 0x0000001206127228 */ /* 0x000fcc0000000000 */
[-C--:B------:R-:W-:Y:S02]  /*0560*/  DFMA R4, R6, R16.reuse, -R4 ;  /* 0x000000100604722b */ /* 0x080fe40000000804 */
[----:B------:R-:W-:-:S06]  /*0570*/  DFMA R18, RZ, R16, R18 ;  /* 0x00000010ff12722b */ /* 0x000fcc0000000012 */
[----:B------:R-:W-:Y:S02]  /*0580*/  DADD R4, R4, R8 ;  /* 0x0000000004047229 */ /* 0x000fe40000000008 */
[----:B------:R-:W-:-:S07]  /*0590*/  DADD R6, R18, R22 ;  /* 0x0000000012067229 */ /* 0x000fce0000000016 */
[----:B------:R0:W-:Y:S01]  /*05a0*/  STG.E.128 desc[UR6][R2.64], R4 ;  /* 0x0000000402007986 */ /* 0x0001e2000c101d06 */
[----:B------:R-:W-:Y:S05]  /*05b0*/  @!P0 BRA `(.L_x_16) ;  /* 0xfffffff800c08947 */ /* 0x000fea000383ffff */
[----:B------:R-:W-:Y:S05]  /*05c0*/  EXIT ;  /* 0x000000000000794d */ /* 0x000fea0003800000 */
.L_x_17:
        /* <DEDUP_REMOVED lines=11> */
.L_x_22:


//--------------------- .nv.shared.reserved.0     --------------------------
	.section	.nv.shared.reserved.0,"aw",@nobits
	.weak		__nv_reservedSMEM_offset_0_alias
	.size		__nv_reservedSMEM_offset_0_alias, 0, 64
	.other		__nv_reservedSMEM_offset_0_alias,@"STO_CUDA_RESERVED_SHARED STV_DEFAULT"
__nv_reservedSMEM_offset_0_alias:
	.zero		0
	.zero		64


//--------------------- .nv.constant0._Z15update_k_kernelP7double2PKS_S_iiddd --------------------------
	.section	.nv.constant0._Z15update_k_kernelP7double2PKS_S_iiddd,"a",@progbits
	.sectionflags	@""
	.align	4
.nv.constant0._Z15update_k_kernelP7double2PKS_S_iiddd:
	.zero		960


//--------------------- .nv.constant0._Z16normalize_kernelP7double2S0_S0_i --------------------------
	.section	.nv.constant0._Z16normalize_kernelP7double2S0_S0_i,"a",@progbits
	.sectionflags	@""
	.align	4
.nv.constant0._Z16normalize_kernelP7double2S0_S0_i:
	.zero		924


//--------------------- .nv.constant0._Z17compute_nl_kernelP7double2S0_S0_S0_S0_S0_id --------------------------
	.section	.nv.constant0._Z17compute_nl_kernelP7double2S0_S0_S0_S0_S0_id,"a",@progbits
	.sectionflags	@""
	.align	4
.nv.constant0._Z17compute_nl_kernelP7double2S0_S0_S0_S0_S0_id:
	.zero		960


//--------------------- SYMBOLS --------------------------

	.type		.nv.reservedSmem.offset0,@object
	.size		.nv.reservedSmem.offset0,0x4
